//
// Generated by NVIDIA NVVM Compiler
//
// Compiler Build ID: CL-36424714
// Cuda compilation tools, release 13.0, V13.0.88
// Based on NVVM 20.0.0
//

.version 9.0
.target sm_100
.address_size 64

	// .globl	_Z11PDH_kernel3PyPdS0_S0_xd
.extern .shared .align 16 .b8 R[];

.visible .entry _Z11PDH_kernel3PyPdS0_S0_xd(
	.param .u64 .ptr .align 1 _Z11PDH_kernel3PyPdS0_S0_xd_param_0,
	.param .u64 .ptr .align 1 _Z11PDH_kernel3PyPdS0_S0_xd_param_1,
	.param .u64 .ptr .align 1 _Z11PDH_kernel3PyPdS0_S0_xd_param_2,
	.param .u64 .ptr .align 1 _Z11PDH_kernel3PyPdS0_S0_xd_param_3,
	.param .u64 _Z11PDH_kernel3PyPdS0_S0_xd_param_4,
	.param .f64 _Z11PDH_kernel3PyPdS0_S0_xd_param_5
)
{
	.reg .pred 	%p<32>;
	.reg .b32 	%r<135>;
	.reg .b64 	%rd<76>;
	.reg .b64 	%fd<162>;

	ld.param.u64 	%rd8, [_Z11PDH_kernel3PyPdS0_S0_xd_param_0];
	ld.param.u64 	%rd9, [_Z11PDH_kernel3PyPdS0_S0_xd_param_1];
	ld.param.u64 	%rd10, [_Z11PDH_kernel3PyPdS0_S0_xd_param_2];
	ld.param.u64 	%rd11, [_Z11PDH_kernel3PyPdS0_S0_xd_param_3];
	ld.param.u64 	%rd7, [_Z11PDH_kernel3PyPdS0_S0_xd_param_4];
	ld.param.f64 	%fd4, [_Z11PDH_kernel3PyPdS0_S0_xd_param_5];
	cvta.to.global.u64 	%rd1, %rd8;
	cvta.to.global.u64 	%rd2, %rd11;
	cvta.to.global.u64 	%rd3, %rd10;
	cvta.to.global.u64 	%rd4, %rd9;
	mov.u32 	%r1, %ctaid.x;
	mov.u32 	%r2, %ntid.x;
	mul.lo.s32 	%r3, %r1, %r2;
	mov.u32 	%r4, %tid.x;
	add.s32 	%r130, %r3, %r4;
	cvt.s64.s32 	%rd5, %r130;
	setp.le.s64 	%p1, %rd7, %rd5;
	@%p1 bra 	$L__BB0_49;
	shl.b64 	%rd12, %rd5, 3;
	add.s64 	%rd13, %rd4, %rd12;
	ld.global.f64 	%fd1, [%rd13];
	add.s64 	%rd14, %rd3, %rd12;
	ld.global.f64 	%fd2, [%rd14];
	add.s64 	%rd15, %rd2, %rd12;
	ld.global.f64 	%fd3, [%rd15];
	add.s32 	%r120, %r1, 1;
	mov.u32 	%r7, %nctaid.x;
	setp.ge.u32 	%p2, %r120, %r7;
	shl.b32 	%r65, %r4, 3;
	mov.u32 	%r66, R;
	add.s32 	%r8, %r66, %r65;
	shl.b32 	%r9, %r2, 3;
	add.s32 	%r10, %r8, %r9;
	@%p2 bra 	$L__BB0_26;
$L__BB0_2:
	mul.lo.s32 	%r12, %r120, %r2;
	add.s32 	%r67, %r12, %r4;
	cvt.s64.s32 	%rd6, %r67;
	setp.le.s64 	%p3, %rd7, %rd6;
	@%p3 bra 	$L__BB0_4;
	shl.b64 	%rd16, %rd6, 3;
	add.s64 	%rd17, %rd4, %rd16;
	ld.global.f64 	%fd5, [%rd17];
	st.shared.f64 	[%r8], %fd5;
	add.s64 	%rd18, %rd3, %rd16;
	ld.global.f64 	%fd6, [%rd18];
	st.shared.f64 	[%r10], %fd6;
	add.s64 	%rd19, %rd2, %rd16;
	ld.global.f64 	%fd7, [%rd19];
	add.s32 	%r68, %r10, %r9;
	st.shared.f64 	[%r68], %fd7;
$L__BB0_4:
	setp.lt.u32 	%p4, %r2, 4;
	bar.sync 	0;
	mov.b32 	%r128, 0;
	@%p4 bra 	$L__BB0_15;
	and.b32  	%r71, %r2, -4;
	neg.s32 	%r126, %r71;
	add.s32 	%r124, %r12, 3;
	add.s32 	%r123, %r12, 2;
	mov.u32 	%r72, R;
	add.s32 	%r121, %r72, 24;
	add.s32 	%r122, %r12, 1;
	mov.u32 	%r125, %r12;
$L__BB0_6:
	.pragma "nounroll";
	cvt.s64.s32 	%rd20, %r125;
	setp.le.s64 	%p5, %rd7, %rd20;
	add.s32 	%r23, %r121, %r9;
	shl.b32 	%r73, %r2, 4;
	add.s32 	%r24, %r121, %r73;
	@%p5 bra 	$L__BB0_8;
	ld.shared.f64 	%fd8, [%r121+-24];
	sub.f64 	%fd9, %fd1, %fd8;
	ld.shared.f64 	%fd10, [%r23+-24];
	sub.f64 	%fd11, %fd2, %fd10;
	mul.f64 	%fd12, %fd11, %fd11;
	fma.rn.f64 	%fd13, %fd9, %fd9, %fd12;
	ld.shared.f64 	%fd14, [%r24+-24];
	sub.f64 	%fd15, %fd3, %fd14;
	fma.rn.f64 	%fd16, %fd15, %fd15, %fd13;
	sqrt.rn.f64 	%fd17, %fd16;
	div.rn.f64 	%fd18, %fd17, %fd4;
	cvt.rzi.s32.f64 	%r74, %fd18;
	mul.wide.s32 	%rd21, %r74, 8;
	add.s64 	%rd22, %rd1, %rd21;
	atom.global.add.u64 	%rd23, [%rd22], 1;
$L__BB0_8:
	cvt.s64.s32 	%rd24, %r122;
	setp.le.s64 	%p6, %rd7, %rd24;
	@%p6 bra 	$L__BB0_10;
	ld.shared.f64 	%fd19, [%r121+-16];
	sub.f64 	%fd20, %fd1, %fd19;
	ld.shared.f64 	%fd21, [%r23+-16];
	sub.f64 	%fd22, %fd2, %fd21;
	mul.f64 	%fd23, %fd22, %fd22;
	fma.rn.f64 	%fd24, %fd20, %fd20, %fd23;
	ld.shared.f64 	%fd25, [%r24+-16];
	sub.f64 	%fd26, %fd3, %fd25;
	fma.rn.f64 	%fd27, %fd26, %fd26, %fd24;
	sqrt.rn.f64 	%fd28, %fd27;
	div.rn.f64 	%fd29, %fd28, %fd4;
	cvt.rzi.s32.f64 	%r75, %fd29;
	mul.wide.s32 	%rd25, %r75, 8;
	add.s64 	%rd26, %rd1, %rd25;
	atom.global.add.u64 	%rd27, [%rd26], 1;
$L__BB0_10:
	cvt.s64.s32 	%rd28, %r123;
	setp.le.s64 	%p7, %rd7, %rd28;
	@%p7 bra 	$L__BB0_12;
	ld.shared.f64 	%fd30, [%r121+-8];
	sub.f64 	%fd31, %fd1, %fd30;
	ld.shared.f64 	%fd32, [%r23+-8];
	sub.f64 	%fd33, %fd2, %fd32;
	mul.f64 	%fd34, %fd33, %fd33;
	fma.rn.f64 	%fd35, %fd31, %fd31, %fd34;
	ld.shared.f64 	%fd36, [%r24+-8];
	sub.f64 	%fd37, %fd3, %fd36;
	fma.rn.f64 	%fd38, %fd37, %fd37, %fd35;
	sqrt.rn.f64 	%fd39, %fd38;
	div.rn.f64 	%fd40, %fd39, %fd4;
	cvt.rzi.s32.f64 	%r76, %fd40;
	mul.wide.s32 	%rd29, %r76, 8;
	add.s64 	%rd30, %rd1, %rd29;
	atom.global.add.u64 	%rd31, [%rd30], 1;
$L__BB0_12:
	cvt.s64.s32 	%rd32, %r124;
	setp.le.s64 	%p8, %rd7, %rd32;
	@%p8 bra 	$L__BB0_14;
	ld.shared.f64 	%fd41, [%r121];
	sub.f64 	%fd42, %fd1, %fd41;
	ld.shared.f64 	%fd43, [%r23];
	sub.f64 	%fd44, %fd2, %fd43;
	mul.f64 	%fd45, %fd44, %fd44;
	fma.rn.f64 	%fd46, %fd42, %fd42, %fd45;
	ld.shared.f64 	%fd47, [%r24];
	sub.f64 	%fd48, %fd3, %fd47;
	fma.rn.f64 	%fd49, %fd48, %fd48, %fd46;
	sqrt.rn.f64 	%fd50, %fd49;
	div.rn.f64 	%fd51, %fd50, %fd4;
	cvt.rzi.s32.f64 	%r77, %fd51;
	mul.wide.s32 	%rd33, %r77, 8;
	add.s64 	%rd34, %rd1, %rd33;
	atom.global.add.u64 	%rd35, [%rd34], 1;
$L__BB0_14:
	and.b32  	%r128, %r2, 2044;
	add.s32 	%r126, %r126, 4;
	add.s32 	%r125, %r125, 4;
	add.s32 	%r124, %r124, 4;
	add.s32 	%r123, %r123, 4;
	add.s32 	%r122, %r122, 4;
	add.s32 	%r121, %r121, 32;
	setp.ne.s32 	%p9, %r126, 0;
	@%p9 bra 	$L__BB0_6;
$L__BB0_15:
	and.b32  	%r78, %r2, 3;
	setp.eq.s32 	%p10, %r78, 0;
	@%p10 bra 	$L__BB0_25;
	setp.eq.s32 	%p11, %r78, 1;
	@%p11 bra 	$L__BB0_22;
	add.s32 	%r33, %r128, %r12;
	cvt.s64.s32 	%rd36, %r33;
	setp.le.s64 	%p12, %rd7, %rd36;
	shl.b32 	%r79, %r128, 3;
	mov.u32 	%r80, R;
	add.s32 	%r34, %r80, %r79;
	add.s32 	%r35, %r34, %r9;
	add.s32 	%r36, %r35, %r9;
	@%p12 bra 	$L__BB0_19;
	ld.shared.f64 	%fd52, [%r34];
	sub.f64 	%fd53, %fd1, %fd52;
	ld.shared.f64 	%fd54, [%r35];
	sub.f64 	%fd55, %fd2, %fd54;
	mul.f64 	%fd56, %fd55, %fd55;
	fma.rn.f64 	%fd57, %fd53, %fd53, %fd56;
	ld.shared.f64 	%fd58, [%r36];
	sub.f64 	%fd59, %fd3, %fd58;
	fma.rn.f64 	%fd60, %fd59, %fd59, %fd57;
	sqrt.rn.f64 	%fd61, %fd60;
	div.rn.f64 	%fd62, %fd61, %fd4;
	cvt.rzi.s32.f64 	%r81, %fd62;
	mul.wide.s32 	%rd37, %r81, 8;
	add.s64 	%rd38, %rd1, %rd37;
	atom.global.add.u64 	%rd39, [%rd38], 1;
$L__BB0_19:
	add.s32 	%r82, %r33, 1;
	cvt.s64.s32 	%rd40, %r82;
	setp.le.s64 	%p13, %rd7, %rd40;
	@%p13 bra 	$L__BB0_21;
	ld.shared.f64 	%fd63, [%r34+8];
	sub.f64 	%fd64, %fd1, %fd63;
	ld.shared.f64 	%fd65, [%r35+8];
	sub.f64 	%fd66, %fd2, %fd65;
	mul.f64 	%fd67, %fd66, %fd66;
	fma.rn.f64 	%fd68, %fd64, %fd64, %fd67;
	ld.shared.f64 	%fd69, [%r36+8];
	sub.f64 	%fd70, %fd3, %fd69;
	fma.rn.f64 	%fd71, %fd70, %fd70, %fd68;
	sqrt.rn.f64 	%fd72, %fd71;
	div.rn.f64 	%fd73, %fd72, %fd4;
	cvt.rzi.s32.f64 	%r83, %fd73;
	mul.wide.s32 	%rd41, %r83, 8;
	add.s64 	%rd42, %rd1, %rd41;
	atom.global.add.u64 	%rd43, [%rd42], 1;
$L__BB0_21:
	add.s32 	%r128, %r128, 2;
$L__BB0_22:
	and.b32  	%r84, %r2, 1;
	setp.eq.b32 	%p14, %r84, 1;
	not.pred 	%p15, %p14;
	@%p15 bra 	$L__BB0_25;
	add.s32 	%r85, %r128, %r12;
	cvt.s64.s32 	%rd44, %r85;
	setp.le.s64 	%p16, %rd7, %rd44;
	@%p16 bra 	$L__BB0_25;
	shl.b32 	%r86, %r128, 3;
	mov.u32 	%r87, R;
	add.s32 	%r88, %r87, %r86;
	ld.shared.f64 	%fd74, [%r88];
	sub.f64 	%fd75, %fd1, %fd74;
	add.s32 	%r89, %r88, %r9;
	ld.shared.f64 	%fd76, [%r89];
	sub.f64 	%fd77, %fd2, %fd76;
	mul.f64 	%fd78, %fd77, %fd77;
	fma.rn.f64 	%fd79, %fd75, %fd75, %fd78;
	add.s32 	%r90, %r89, %r9;
	ld.shared.f64 	%fd80, [%r90];
	sub.f64 	%fd81, %fd3, %fd80;
	fma.rn.f64 	%fd82, %fd81, %fd81, %fd79;
	sqrt.rn.f64 	%fd83, %fd82;
	div.rn.f64 	%fd84, %fd83, %fd4;
	cvt.rzi.s32.f64 	%r91, %fd84;
	mul.wide.s32 	%rd45, %r91, 8;
	add.s64 	%rd46, %rd1, %rd45;
	atom.global.add.u64 	%rd47, [%rd46], 1;
$L__BB0_25:
	bar.sync 	0;
	add.s32 	%r120, %r120, 1;
	setp.ne.s32 	%p17, %r120, %r7;
	@%p17 bra 	$L__BB0_2;
$L__BB0_26:
	st.shared.f64 	[%r8], %fd1;
	st.shared.f64 	[%r10], %fd2;
	add.s32 	%r92, %r10, %r9;
	st.shared.f64 	[%r92], %fd3;
	bar.sync 	0;
	add.s32 	%r134, %r4, 1;
	setp.ge.u32 	%p18, %r134, %r2;
	@%p18 bra 	$L__BB0_49;
	not.b32 	%r93, %r4;
	add.s32 	%r41, %r2, %r93;
	sub.s32 	%r94, %r2, %r4;
	add.s32 	%r95, %r94, -2;
	and.b32  	%r42, %r41, 3;
	setp.lt.u32 	%p19, %r95, 3;
	@%p19 bra 	$L__BB0_39;
	add.s32 	%r132, %r4, 2;
	and.b32  	%r96, %r41, -4;
	neg.s32 	%r131, %r96;
	shl.b32 	%r97, %r4, 3;
	mov.u32 	%r98, R;
	add.s32 	%r99, %r97, %r98;
	add.s32 	%r129, %r99, 16;
	shl.b32 	%r46, %r2, 4;
$L__BB0_29:
	.pragma "nounroll";
	add.s32 	%r100, %r130, 1;
	cvt.s64.s32 	%rd48, %r100;
	setp.le.s64 	%p20, %rd7, %rd48;
	add.s32 	%r51, %r129, %r9;
	add.s32 	%r52, %r129, %r46;
	@%p20 bra 	$L__BB0_31;
	ld.shared.f64 	%fd85, [%r129+-8];
	sub.f64 	%fd86, %fd1, %fd85;
	ld.shared.f64 	%fd87, [%r51+-8];
	sub.f64 	%fd88, %fd2, %fd87;
	mul.f64 	%fd89, %fd88, %fd88;
	fma.rn.f64 	%fd90, %fd86, %fd86, %fd89;
	ld.shared.f64 	%fd91, [%r52+-8];
	sub.f64 	%fd92, %fd3, %fd91;
	fma.rn.f64 	%fd93, %fd92, %fd92, %fd90;
	sqrt.rn.f64 	%fd94, %fd93;
	div.rn.f64 	%fd95, %fd94, %fd4;
	cvt.rzi.s32.f64 	%r101, %fd95;
	mul.wide.s32 	%rd49, %r101, 8;
	add.s64 	%rd50, %rd1, %rd49;
	atom.global.add.u64 	%rd51, [%rd50], 1;
$L__BB0_31:
	add.s32 	%r102, %r130, 2;
	cvt.s64.s32 	%rd52, %r102;
	setp.le.s64 	%p21, %rd7, %rd52;
	@%p21 bra 	$L__BB0_33;
	ld.shared.f64 	%fd96, [%r129];
	sub.f64 	%fd97, %fd1, %fd96;
	ld.shared.f64 	%fd98, [%r51];
	sub.f64 	%fd99, %fd2, %fd98;
	mul.f64 	%fd100, %fd99, %fd99;
	fma.rn.f64 	%fd101, %fd97, %fd97, %fd100;
	ld.shared.f64 	%fd102, [%r52];
	sub.f64 	%fd103, %fd3, %fd102;
	fma.rn.f64 	%fd104, %fd103, %fd103, %fd101;
	sqrt.rn.f64 	%fd105, %fd104;
	div.rn.f64 	%fd106, %fd105, %fd4;
	cvt.rzi.s32.f64 	%r103, %fd106;
	mul.wide.s32 	%rd53, %r103, 8;
	add.s64 	%rd54, %rd1, %rd53;
	atom.global.add.u64 	%rd55, [%rd54], 1;
$L__BB0_33:
	add.s32 	%r104, %r130, 3;
	cvt.s64.s32 	%rd56, %r104;
	setp.le.s64 	%p22, %rd7, %rd56;
	@%p22 bra 	$L__BB0_35;
	ld.shared.f64 	%fd107, [%r129+8];
	sub.f64 	%fd108, %fd1, %fd107;
	ld.shared.f64 	%fd109, [%r51+8];
	sub.f64 	%fd110, %fd2, %fd109;
	mul.f64 	%fd111, %fd110, %fd110;
	fma.rn.f64 	%fd112, %fd108, %fd108, %fd111;
	ld.shared.f64 	%fd113, [%r52+8];
	sub.f64 	%fd114, %fd3, %fd113;
	fma.rn.f64 	%fd115, %fd114, %fd114, %fd112;
	sqrt.rn.f64 	%fd116, %fd115;
	div.rn.f64 	%fd117, %fd116, %fd4;
	cvt.rzi.s32.f64 	%r105, %fd117;
	mul.wide.s32 	%rd57, %r105, 8;
	add.s64 	%rd58, %rd1, %rd57;
	atom.global.add.u64 	%rd59, [%rd58], 1;
$L__BB0_35:
	add.s32 	%r130, %r130, 4;
	cvt.s64.s32 	%rd60, %r130;
	setp.le.s64 	%p23, %rd7, %rd60;
	@%p23 bra 	$L__BB0_37;
	ld.shared.f64 	%fd118, [%r129+16];
	sub.f64 	%fd119, %fd1, %fd118;
	ld.shared.f64 	%fd120, [%r51+16];
	sub.f64 	%fd121, %fd2, %fd120;
	mul.f64 	%fd122, %fd121, %fd121;
	fma.rn.f64 	%fd123, %fd119, %fd119, %fd122;
	ld.shared.f64 	%fd124, [%r52+16];
	sub.f64 	%fd125, %fd3, %fd124;
	fma.rn.f64 	%fd126, %fd125, %fd125, %fd123;
	sqrt.rn.f64 	%fd127, %fd126;
	div.rn.f64 	%fd128, %fd127, %fd4;
	cvt.rzi.s32.f64 	%r106, %fd128;
	mul.wide.s32 	%rd61, %r106, 8;
	add.s64 	%rd62, %rd1, %rd61;
	atom.global.add.u64 	%rd63, [%rd62], 1;
$L__BB0_37:
	add.s32 	%r132, %r132, 4;
	add.s32 	%r131, %r131, 4;
	add.s32 	%r129, %r129, 32;
	setp.ne.s32 	%p24, %r131, 0;
	@%p24 bra 	$L__BB0_29;
	add.s32 	%r134, %r132, -1;
$L__BB0_39:
	setp.eq.s32 	%p25, %r42, 0;
	@%p25 bra 	$L__BB0_49;
	setp.eq.s32 	%p26, %r42, 1;
	@%p26 bra 	$L__BB0_46;
	add.s32 	%r59, %r134, %r3;
	cvt.s64.s32 	%rd64, %r59;
	setp.le.s64 	%p27, %rd7, %rd64;
	shl.b32 	%r107, %r134, 3;
	mov.u32 	%r108, R;
	add.s32 	%r60, %r108, %r107;
	add.s32 	%r61, %r60, %r9;
	add.s32 	%r62, %r61, %r9;
	@%p27 bra 	$L__BB0_43;
	ld.shared.f64 	%fd129, [%r60];
	sub.f64 	%fd130, %fd1, %fd129;
	ld.shared.f64 	%fd131, [%r61];
	sub.f64 	%fd132, %fd2, %fd131;
	mul.f64 	%fd133, %fd132, %fd132;
	fma.rn.f64 	%fd134, %fd130, %fd130, %fd133;
	ld.shared.f64 	%fd135, [%r62];
	sub.f64 	%fd136, %fd3, %fd135;
	fma.rn.f64 	%fd137, %fd136, %fd136, %fd134;
	sqrt.rn.f64 	%fd138, %fd137;
	div.rn.f64 	%fd139, %fd138, %fd4;
	cvt.rzi.s32.f64 	%r109, %fd139;
	mul.wide.s32 	%rd65, %r109, 8;
	add.s64 	%rd66, %rd1, %rd65;
	atom.global.add.u64 	%rd67, [%rd66], 1;
$L__BB0_43:
	add.s32 	%r110, %r59, 1;
	cvt.s64.s32 	%rd68, %r110;
	setp.le.s64 	%p28, %rd7, %rd68;
	@%p28 bra 	$L__BB0_45;
	ld.shared.f64 	%fd140, [%r60+8];
	sub.f64 	%fd141, %fd1, %fd140;
	ld.shared.f64 	%fd142, [%r61+8];
	sub.f64 	%fd143, %fd2, %fd142;
	mul.f64 	%fd144, %fd143, %fd143;
	fma.rn.f64 	%fd145, %fd141, %fd141, %fd144;
	ld.shared.f64 	%fd146, [%r62+8];
	sub.f64 	%fd147, %fd3, %fd146;
	fma.rn.f64 	%fd148, %fd147, %fd147, %fd145;
	sqrt.rn.f64 	%fd149, %fd148;
	div.rn.f64 	%fd150, %fd149, %fd4;
	cvt.rzi.s32.f64 	%r111, %fd150;
	mul.wide.s32 	%rd69, %r111, 8;
	add.s64 	%rd70, %rd1, %rd69;
	atom.global.add.u64 	%rd71, [%rd70], 1;
$L__BB0_45:
	add.s32 	%r134, %r134, 2;
$L__BB0_46:
	and.b32  	%r112, %r41, 1;
	setp.eq.b32 	%p29, %r112, 1;
	not.pred 	%p30, %p29;
	@%p30 bra 	$L__BB0_49;
	add.s32 	%r113, %r134, %r3;
	cvt.s64.s32 	%rd72, %r113;
	setp.le.s64 	%p31, %rd7, %rd72;
	@%p31 bra 	$L__BB0_49;
	shl.b32 	%r114, %r134, 3;
	mov.u32 	%r115, R;
	add.s32 	%r116, %r115, %r114;
	ld.shared.f64 	%fd151, [%r116];
	sub.f64 	%fd152, %fd1, %fd151;
	add.s32 	%r117, %r116, %r9;
	ld.shared.f64 	%fd153, [%r117];
	sub.f64 	%fd154, %fd2, %fd153;
	mul.f64 	%fd155, %fd154, %fd154;
	fma.rn.f64 	%fd156, %fd152, %fd152, %fd155;
	add.s32 	%r118, %r117, %r9;
	ld.shared.f64 	%fd157, [%r118];
	sub.f64 	%fd158, %fd3, %fd157;
	fma.rn.f64 	%fd159, %fd158, %fd158, %fd156;
	sqrt.rn.f64 	%fd160, %fd159;
	div.rn.f64 	%fd161, %fd160, %fd4;
	cvt.rzi.s32.f64 	%r119, %fd161;
	mul.wide.s32 	%rd73, %r119, 8;
	add.s64 	%rd74, %rd1, %rd73;
	atom.global.add.u64 	%rd75, [%rd74], 1;
$L__BB0_49:
	ret;

}


// ===== COMPILED SASS (sm_100) =====

	.target	sm_100

	.elftype	@"ET_EXEC"


//--------------------- .note.nv.tkinfo           --------------------------
	.section	.note.nv.tkinfo,"",@"SHT_NOTE"
	.sectionflags	@"SHF_NOTE_NV_TKINFO"
	.tkinfo
        /*0018*/ 	.word	0x00000002
        /*0030*/ 	.string	""
        /*0030*/ 	.string	"ptxas"
        /*0030*/ 	.string	"Cuda compilation tools, release 13.0, V13.0.88"
        /*0030*/ 	.string	"Build cuda_13.0.r13.0/compiler.36424714_0"
        /*0030*/ 	.string	"-arch sm_100 -m 64 "



//--------------------- .note.nv.cuinfo           --------------------------
	.section	.note.nv.cuinfo,"",@"SHT_NOTE"
	.sectionflags	@"SHF_NOTE_NV_CUINFO"
        /*0018*/ 	.short	0x0002
        /*001a*/ 	.short	0x0064
        /*001c*/ 	.short	0x0082
	.zero		2


//--------------------- .nv.info                  --------------------------
	.section	.nv.info,"",@"SHT_CUDA_INFO"
	.align	4


	//----- nvinfo : EIATTR_REGCOUNT
	.align		4
        /*0000*/ 	.byte	0x04, 0x2f
        /*0002*/ 	.short	(.L_1 - .L_0)
	.align		4
.L_0:
        /*0004*/ 	.word	index@(_Z11PDH_kernel3PyPdS0_S0_xd)
        /*0008*/ 	.word	0x00000026


	//----- nvinfo : EIATTR_FRAME_SIZE
	.align		4
.L_1:
        /*000c*/ 	.byte	0x04, 0x11
        /*000e*/ 	.short	(.L_3 - .L_2)
	.align		4
.L_2:
        /*0010*/ 	.word	index@($__internal_1_$__cuda_sm20_dsqrt_rn_f64_mediumpath_v1)
        /*0014*/ 	.word	0x00000000


	//----- nvinfo : EIATTR_FRAME_SIZE
	.align		4
.L_3:
        /*0018*/ 	.byte	0x04, 0x11
        /*001a*/ 	.short	(.L_5 - .L_4)
	.align		4
.L_4:
        /*001c*/ 	.word	index@($__internal_0_$__cuda_sm20_div_rn_f64_full)
        /*0020*/ 	.word	0x00000000


	//----- nvinfo : EIATTR_FRAME_SIZE
	.align		4
.L_5:
        /*0024*/ 	.byte	0x04, 0x11
        /*0026*/ 	.short	(.L_7 - .L_6)
	.align		4
.L_6:
        /*0028*/ 	.word	index@(_Z11PDH_kernel3PyPdS0_S0_xd)
        /*002c*/ 	.word	0x00000000


	//----- nvinfo : EIATTR_MIN_STACK_SIZE
	.align		4
.L_7:
        /*0030*/ 	.byte	0x04, 0x12
        /*0032*/ 	.short	(.L_9 - .L_8)
	.align		4
.L_8:
        /*0034*/ 	.word	index@(_Z11PDH_kernel3PyPdS0_S0_xd)
        /*0038*/ 	.word	0x00000000
.L_9:


//--------------------- .nv.compat                --------------------------
	.section	.nv.compat,"",@"SHT_CUDA_COMPAT_INFO"
	.align	4
        /*0000*/ 	.byte	0x02, 0x09, 0x00, 0x00, 0x02, 0x02, 0x01, 0x00, 0x02, 0x05, 0x05, 0x00, 0x03, 0x07, 0x01, 0x01
        /*0010*/ 	.byte	0x02, 0x03, 0x00, 0x00, 0x02, 0x06, 0x01, 0x00, 0x04, 0x0b, 0x08, 0x00, 0x01, 0x00, 0x00, 0x00
        /*0020*/ 	.byte	0x00, 0x00, 0x00, 0x00


//--------------------- .nv.info._Z11PDH_kernel3PyPdS0_S0_xd --------------------------
	.section	.nv.info._Z11PDH_kernel3PyPdS0_S0_xd,"",@"SHT_CUDA_INFO"
	.sectionflags	@""
	.align	4


	//----- nvinfo : EIATTR_CUDA_API_VERSION
	.align		4
        /*0000*/ 	.byte	0x04, 0x37
        /*0002*/ 	.short	(.L_11 - .L_10)
.L_10:
        /*0004*/ 	.word	0x00000082


	//----- nvinfo : EIATTR_KPARAM_INFO
	.align		4
.L_11:
        /*0008*/ 	.byte	0x04, 0x17
        /*000a*/ 	.short	(.L_13 - .L_12)
.L_12:
        /*000c*/ 	.word	0x00000000
        /*0010*/ 	.short	0x0005
        /*0012*/ 	.short	0x0028
        /*0014*/ 	.byte	0x00, 0xf0, 0x21, 0x00


	//----- nvinfo : EIATTR_KPARAM_INFO
	.align		4
.L_13:
        /*0018*/ 	.byte	0x04, 0x17
        /*001a*/ 	.short	(.L_15 - .L_14)
.L_14:
        /*001c*/ 	.word	0x00000000
        /*0020*/ 	.short	0x0004
        /*0022*/ 	.short	0x0020
        /*0024*/ 	.byte	0x00, 0xf0, 0x21, 0x00


	//----- nvinfo : EIATTR_KPARAM_INFO
	.align		4
.L_15:
        /*0028*/ 	.byte	0x04, 0x17
        /*002a*/ 	.short	(.L_17 - .L_16)
.L_16:
        /*002c*/ 	.word	0x00000000
        /*0030*/ 	.short	0x0003
        /*0032*/ 	.short	0x0018
        /*0034*/ 	.byte	0x00, 0xf5, 0x21, 0x00


	//----- nvinfo : EIATTR_KPARAM_INFO
	.align		4
.L_17:
        /*0038*/ 	.byte	0x04, 0x17
        /*003a*/ 	.short	(.L_19 - .L_18)
.L_18:
        /*003c*/ 	.word	0x00000000
        /*0040*/ 	.short	0x0002
        /*0042*/ 	.short	0x0010
        /*0044*/ 	.byte	0x00, 0xf5, 0x21, 0x00


	//----- nvinfo : EIATTR_KPARAM_INFO
	.align		4
.L_19:
        /*0048*/ 	.byte	0x04, 0x17
        /*004a*/ 	.short	(.L_21 - .L_20)
.L_20:
        /*004c*/ 	.word	0x00000000
        /*0050*/ 	.short	0x0001
        /*0052*/ 	.short	0x0008
        /*0054*/ 	.byte	0x00, 0xf5, 0x21, 0x00


	//----- nvinfo : EIATTR_KPARAM_INFO
	.align		4
.L_21:
        /*0058*/ 	.byte	0x04, 0x17
        /*005a*/ 	.short	(.L_23 - .L_22)
.L_22:
        /*005c*/ 	.word	0x00000000
        /*0060*/ 	.short	0x0000
        /*0062*/ 	.short	0x0000
        /*0064*/ 	.byte	0x00, 0xf5, 0x21, 0x00


	//----- nvinfo : EIATTR_SPARSE_MMA_MASK
	.align		4
.L_23:
        /*0068*/ 	.byte	0x03, 0x50
        /*006a*/ 	.short	0x0000


	//----- nvinfo : EIATTR_MAXREG_COUNT
	.align		4
        /*006c*/ 	.byte	0x03, 0x1b
        /*006e*/ 	.short	0x00ff


	//----- nvinfo : EIATTR_NUM_BARRIERS
	.align		4
        /*0070*/ 	.byte	0x02, 0x4c
        /*0072*/ 	.byte	0x01
	.zero		1


	//----- nvinfo : EIATTR_MERCURY_ISA_VERSION
	.align		4
        /*0074*/ 	.byte	0x03, 0x5f
        /*0076*/ 	.short	0x0101


	//----- nvinfo : EIATTR_VRC_CTA_INIT_COUNT
	.align		4
        /*0078*/ 	.byte	0x02, 0x4a
	.zero		1
	.zero		1


	//----- nvinfo : EIATTR_EXIT_INSTR_OFFSETS
	.align		4
        /*007c*/ 	.byte	0x04, 0x1c
        /*007e*/ 	.short	(.L_25 - .L_24)


	//   ....[0]....
.L_24:
        /*0080*/ 	.word	0x000000a0


	//   ....[1]....
        /*0084*/ 	.word	0x00002350


	//   ....[2]....
        /*0088*/ 	.word	0x00003660


	//   ....[3]....
        /*008c*/ 	.word	0x00004040


	//   ....[4]....
        /*0090*/ 	.word	0x000040a0


	//   ....[5]....
        /*0094*/ 	.word	0x00004540


	//----- nvinfo : EIATTR_CRS_STACK_SIZE
	.align		4
.L_25:
        /*0098*/ 	.byte	0x04, 0x1e
        /*009a*/ 	.short	(.L_27 - .L_26)
.L_26:
        /*009c*/ 	.word	0x00000000


	//----- nvinfo : EIATTR_CBANK_PARAM_SIZE
	.align		4
.L_27:
        /*00a0*/ 	.byte	0x03, 0x19
        /*00a2*/ 	.short	0x0030


	//----- nvinfo : EIATTR_PARAM_CBANK
	.align		4
        /*00a4*/ 	.byte	0x04, 0x0a
        /*00a6*/ 	.short	(.L_29 - .L_28)
	.align		4
.L_28:
        /*00a8*/ 	.word	index@(.nv.constant0._Z11PDH_kernel3PyPdS0_S0_xd)
        /*00ac*/ 	.short	0x0380
        /*00ae*/ 	.short	0x0030


	//----- nvinfo : EIATTR_SW_WAR
	.align		4
.L_29:
        /*00b0*/ 	.byte	0x04, 0x36
        /*00b2*/ 	.short	(.L_31 - .L_30)
.L_30:
        /*00b4*/ 	.word	0x00000008
.L_31:


//--------------------- .nv.callgraph             --------------------------
	.section	.nv.callgraph,"",@"SHT_CUDA_CALLGRAPH"
	.align	4
	.sectionentsize	8
	.align		4
        /*0000*/ 	.word	0x00000000
	.align		4
        /*0004*/ 	.word	0xffffffff
	.align		4
        /*0008*/ 	.word	0x00000000
	.align		4
        /*000c*/ 	.word	0xfffffffe
	.align		4
        /*0010*/ 	.word	0x00000000
	.align		4
        /*0014*/ 	.word	0xfffffffd
	.align		4
        /*0018*/ 	.word	0x00000000
	.align		4
        /*001c*/ 	.word	0xfffffffc


//--------------------- .text._Z11PDH_kernel3PyPdS0_S0_xd --------------------------
	.section	.text._Z11PDH_kernel3PyPdS0_S0_xd,"ax",@progbits
	.align	128
        .global         _Z11PDH_kernel3PyPdS0_S0_xd
        .type           _Z11PDH_kernel3PyPdS0_S0_xd,@function
        .size           _Z11PDH_kernel3PyPdS0_S0_xd,(.L_x_97 - _Z11PDH_kernel3PyPdS0_S0_xd)
        .other          _Z11PDH_kernel3PyPdS0_S0_xd,@"STO_CUDA_ENTRY STV_DEFAULT"
_Z11PDH_kernel3PyPdS0_S0_xd:
.text._Z11PDH_kernel3PyPdS0_S0_xd:
[----:B------:R-:W-:Y:S01]  /*0000*/  LDC R1, c[0x0][0x37c] ;  /* 0x0000df00ff017b82 */ /* 0x000fe20000000800 */
[----:B------:R-:W0:Y:S07]  /*0010*/  S2R R10, SR_TID.X ;  /* 0x00000000000a7919 */ /* 0x000e2e0000002100 */
[----:B------:R-:W1:Y:S01]  /*0020*/  S2UR UR6, SR_CTAID.X ;  /* 0x00000000000679c3 */ /* 0x000e620000002500 */
[----:B------:R-:W1:Y:S01]  /*0030*/  LDCU UR9, c[0x0][0x360] ;  /* 0x00006c00ff0977ac */ /* 0x000e620008000800 */
[----:B------:R-:W2:Y:S01]  /*0040*/  LDCU.64 UR4, c[0x0][0x3a0] ;  /* 0x00007400ff0477ac */ /* 0x000ea20008000a00 */
[----:B-1----:R-:W-:-:S06]  /*0050*/  UIMAD UR12, UR6, UR9, URZ ;  /* 0x00000009060c72a4 */ /* 0x002fcc000f8e02ff */
[----:B0-----:R-:W-:-:S05]  /*0060*/  VIADD R6, R10, UR12 ;  /* 0x0000000c0a067c36 */ /* 0x001fca0008000000 */
[----:B--2---:R-:W-:Y:S02]  /*0070*/  ISETP.GE.U32.AND P0, PT, R6, UR4, PT ;  /* 0x0000000406007c0c */ /* 0x004fe4000bf06070 */
[----:B------:R-:W-:-:S04]  /*0080*/  SHF.R.S32.HI R3, RZ, 0x1f, R6 ;  /* 0x0000001fff037819 */ /* 0x000fc80000011406 */
[----:B------:R-:W-:-:S13]  /*0090*/  ISETP.GE.AND.EX P0, PT, R3, UR5, PT, P0 ;  /* 0x0000000503007c0c */ /* 0x000fda000bf06300 */
[----:B------:R-:W-:Y:S05]  /*00a0*/  @P0 EXIT ;  /* 0x000000000000094d */ /* 0x000fea0003800000 */
[----:B------:R-:W0:Y:S01]  /*00b0*/  LDCU.64 UR4, c[0x0][0x388] ;  /* 0x00007100ff0477ac */ /* 0x000e220008000a00 */
[C---:B------:R-:W-:Y:S01]  /*00c0*/  IMAD.SHL.U32 R18, R6.reuse, 0x8, RZ ;  /* 0x0000000806127824 */ /* 0x040fe200078e00ff */
[----:B------:R-:W-:Y:S01]  /*00d0*/  SHF.L.U64.HI R3, R6, 0x3, R3 ;  /* 0x0000000306037819 */ /* 0x000fe20000010203 */
[----:B------:R-:W1:Y:S01]  /*00e0*/  LDCU.128 UR16, c[0x0][0x390] ;  /* 0x00007200ff1077ac */ /* 0x000e620008000c00 */
[----:B------:R-:W2:Y:S02]  /*00f0*/  LDCU.64 UR10, c[0x0][0x358] ;  /* 0x00006b00ff0a77ac */ /* 0x000ea40008000a00 */
[C---:B0-----:R-:W-:Y:S02]  /*0100*/  IADD3 R14, P0, PT, R18.reuse, UR4, RZ ;  /* 0x00000004120e7c10 */ /* 0x041fe4000ff1e0ff */
[C---:B-1----:R-:W-:Y:S02]  /*0110*/  IADD3 R16, P1, PT, R18.reuse, UR16, RZ ;  /* 0x0000001012107c10 */ /* 0x042fe4000ff3e0ff */
[----:B------:R-:W-:-:S02]  /*0120*/  IADD3 R18, P2, PT, R18, UR18, RZ ;  /* 0x0000001212127c10 */ /* 0x000fc4000ff5e0ff */
[C---:B------:R-:W-:Y:S02]  /*0130*/  IADD3.X R15, PT, PT, R3.reuse, UR5, RZ, P0, !PT ;  /* 0x00000005030f7c10 */ /* 0x040fe400087fe4ff */
[C---:B------:R-:W-:Y:S02]  /*0140*/  IADD3.X R17, PT, PT, R3.reuse, UR17, RZ, P1, !PT ;  /* 0x0000001103117c10 */ /* 0x040fe40008ffe4ff */
[----:B------:R-:W-:Y:S02]  /*0150*/  IADD3.X R19, PT, PT, R3, UR19, RZ, P2, !PT ;  /* 0x0000001303137c10 */ /* 0x000fe400097fe4ff */
[----:B--2---:R-:W5:Y:S04]  /*0160*/  LDG.E.64 R14, desc[UR10][R14.64] ;  /* 0x0000000a0e0e7981 */ /* 0x004f68000c1e1b00 */
[----:B------:R-:W5:Y:S04]  /*0170*/  LDG.E.64 R16, desc[UR10][R16.64] ;  /* 0x0000000a10107981 */ /* 0x000f68000c1e1b00 */
[----:B------:R-:W5:Y:S01]  /*0180*/  LDG.E.64 R18, desc[UR10][R18.64] ;  /* 0x0000000a12127981 */ /* 0x000f62000c1e1b00 */
[----:B------:R-:W0:Y:S01]  /*0190*/  S2UR UR5, SR_CgaCtaId ;  /* 0x00000000000579c3 */ /* 0x000e220000008800 */
[----:B------:R-:W1:Y:S01]  /*01a0*/  LDCU UR17, c[0x0][0x370] ;  /* 0x00006e00ff1177ac */ /* 0x000e620008000800 */
[----:B------:R-:W-:Y:S01]  /*01b0*/  IMAD.U32 R0, RZ, RZ, UR9 ;  /* 0x00000009ff007e24 */ /* 0x000fe2000f8e00ff */
[----:B------:R-:W-:Y:S01]  /*01c0*/  UMOV UR4, 0x400 ;  /* 0x0000040000047882 */ /* 0x000fe20000000000 */
[----:B------:R-:W2:Y:S04]  /*01d0*/  LDCU UR13, c[0x0][0x3a8] ;  /* 0x00007500ff0d77ac */ /* 0x000ea80008000800 */
[----:B------:R-:W3:Y:S01]  /*01e0*/  LDC R3, c[0x0][0x3ac] ;  /* 0x0000eb00ff037b82 */ /* 0x000ee20000000800 */
[----:B0-----:R-:W-:-:S02]  /*01f0*/  ULEA UR5, UR5, UR4, 0x18 ;  /* 0x0000000405057291 */ /* 0x001fc4000f8ec0ff */
[----:B------:R-:W-:-:S04]  /*0200*/  UIADD3 UR4, UPT, UPT, UR6, 0x1, URZ ;  /* 0x0000000106047890 */ /* 0x000fc8000fffe0ff */
[----:B-1----:R-:W-:Y:S01]  /*0210*/  UISETP.GE.U32.AND UP0, UPT, UR4, UR17, UPT ;  /* 0x000000110400728c */ /* 0x002fe2000bf06070 */
[----:B------:R-:W-:-:S04]  /*0220*/  LEA R11, R10, UR5, 0x3 ;  /* 0x000000050a0b7c11 */ /* 0x000fc8000f8e18ff */
[----:B------:R-:W-:-:S04]  /*0230*/  LEA R9, R0, R11, 0x3 ;  /* 0x0000000b00097211 */ /* 0x000fc800078e18ff */
[----:B--2---:R-:W-:Y:S05]  /*0240*/  BRA.U UP0, `(.L_x_0) ;  /* 0x0000002100207547 */ /* 0x004fea000b800000 */
[----:B------:R-:W-:-:S05]  /*0250*/  UMOV UR5, UR4 ;  /* 0x0000000400057c82 */ /* 0x000fca0008000000 */
.L_x_39:
[----:B0-----:R-:W0:Y:S01]  /*0260*/  LDCU.64 UR6, c[0x0][0x3a0] ;  /* 0x00007400ff0677ac */ /* 0x001e220008000a00 */
[----:B-1----:R-:W1:Y:S01]  /*0270*/  LDC.64 R22, c[0x0][0x390] ;  /* 0x0000e400ff167b82 */ /* 0x002e620000000a00 */
[----:B------:R-:W-:-:S07]  /*0280*/  UIMAD UR8, UR9, UR5, URZ ;  /* 0x00000005090872a4 */ /* 0x000fce000f8e02ff */
[----:B--2---:R-:W2:Y:S01]  /*0290*/  LDC.64 R24, c[0x0][0x398] ;  /* 0x0000e600ff187b82 */ /* 0x004ea20000000a00 */
[----:B------:R-:W-:-:S05]  /*02a0*/  VIADD R0, R10, UR8 ;  /* 0x000000080a007c36 */ /* 0x000fca0008000000 */
[----:B------:R-:W-:Y:S02]  /*02b0*/  SHF.R.S32.HI R5, RZ, 0x1f, R0 ;  /* 0x0000001fff057819 */ /* 0x000fe40000011400 */
[----:B0-----:R-:W-:-:S04]  /*02c0*/  ISETP.GE.U32.AND P0, PT, R0, UR6, PT ;  /* 0x0000000600007c0c */ /* 0x001fc8000bf06070 */
[----:B------:R-:W-:-:S13]  /*02d0*/  ISETP.GE.AND.EX P0, PT, R5, UR7, PT, P0 ;  /* 0x0000000705007c0c */ /* 0x000fda000bf06300 */
[----:B---34-:R-:W0:Y:S01]  /*02e0*/  @!P0 LDC.64 R12, c[0x0][0x388] ;  /* 0x0000e200ff0c8b82 */ /* 0x018e220000000a00 */
[C---:B------:R-:W-:Y:S01]  /*02f0*/  @!P0 IMAD.SHL.U32 R21, R0.reuse, 0x8, RZ ;  /* 0x0000000800158824 */ /* 0x040fe200078e00ff */
[----:B------:R-:W-:-:S04]  /*0300*/  @!P0 SHF.L.U64.HI R0, R0, 0x3, R5 ;  /* 0x0000000300008819 */ /* 0x000fc80000010205 */
[C---:B--2---:R-:W-:Y:S02]  /*0310*/  @!P0 IADD3 R20, P3, PT, R21.reuse, R24, RZ ;  /* 0x0000001815148210 */ /* 0x044fe40007f7e0ff */
[C---:B0-----:R-:W-:Y:S02]  /*0320*/  @!P0 IADD3 R4, P1, PT, R21.reuse, R12, RZ ;  /* 0x0000000c15048210 */ /* 0x041fe40007f3e0ff */
[----:B-1----:R-:W-:Y:S01]  /*0330*/  @!P0 IADD3 R12, P2, PT, R21, R22, RZ ;  /* 0x00000016150c8210 */ /* 0x002fe20007f5e0ff */
[C---:B------:R-:W-:Y:S02]  /*0340*/  @!P0 IMAD.X R21, R0.reuse, 0x1, R25, P3 ;  /* 0x0000000100158824 */ /* 0x040fe400018e0619 */
[C---:B------:R-:W-:Y:S01]  /*0350*/  @!P0 IMAD.X R5, R0.reuse, 0x1, R13, P1 ;  /* 0x0000000100058824 */ /* 0x040fe200008e060d */
[----:B------:R-:W-:-:S03]  /*0360*/  @!P0 IADD3.X R13, PT, PT, R0, R23, RZ, P2, !PT ;  /* 0x00000017000d8210 */ /* 0x000fc600017fe4ff */
[----:B------:R-:W2:Y:S04]  /*0370*/  @!P0 LDG.E.64 R20, desc[UR10][R20.64] ;  /* 0x0000000a14148981 */ /* 0x000ea8000c1e1b00 */
[----:B------:R-:W4:Y:S04]  /*0380*/  @!P0 LDG.E.64 R4, desc[UR10][R4.64] ;  /* 0x0000000a04048981 */ /* 0x000f28000c1e1b00 */
[----:B------:R-:W3:Y:S01]  /*0390*/  @!P0 LDG.E.64 R12, desc[UR10][R12.64] ;  /* 0x0000000a0c0c8981 */ /* 0x000ee2000c1e1b00 */
[----:B------:R-:W-:-:S04]  /*03a0*/  IMAD.U32 R0, RZ, RZ, UR9 ;  /* 0x00000009ff007e24 */ /* 0x000fc8000f8e00ff */
[----:B------:R-:W-:Y:S01]  /*03b0*/  @!P0 IMAD R7, R0, 0x8, R9 ;  /* 0x0000000800078824 */ /* 0x000fe200078e0209 */
[----:B------:R-:W-:Y:S02]  /*03c0*/  UISETP.GE.U32.AND UP0, UPT, UR9, 0x4, UPT ;  /* 0x000000040900788c */ /* 0x000fe4000bf06070 */
[----:B------:R-:W-:Y:S01]  /*03d0*/  UIADD3 UR5, UPT, UPT, UR5, 0x1, URZ ;  /* 0x0000000105057890 */ /* 0x000fe2000fffe0ff */
[----:B------:R-:W-:-:S03]  /*03e0*/  UMOV UR4, URZ ;  /* 0x000000ff00047c82 */ /* 0x000fc60008000000 */
[----:B------:R-:W-:Y:S01]  /*03f0*/  UISETP.NE.AND UP1, UPT, UR5, UR17, UPT ;  /* 0x000000110500728c */ /* 0x000fe2000bf25270 */
[----:B----4-:R0:W-:Y:S04]  /*0400*/  @!P0 STS.64 [R11], R4 ;  /* 0x000000040b008388 */ /* 0x0101e80000000a00 */
[----:B---3--:R0:W-:Y:S04]  /*0410*/  @!P0 STS.64 [R9], R12 ;  /* 0x0000000c09008388 */ /* 0x0081e80000000a00 */
[----:B--2---:R0:W-:Y:S01]  /*0420*/  @!P0 STS.64 [R7], R20 ;  /* 0x0000001407008388 */ /* 0x0041e20000000a00 */
[----:B------:R-:W-:Y:S06]  /*0430*/  BAR.SYNC.DEFER_BLOCKING 0x0 ;  /* 0x0000000000007b1d */ /* 0x000fec0000010000 */
[----:B------:R-:W-:Y:S05]  /*0440*/  BRA.U !UP0, `(.L_x_1) ;  /* 0x0000001108347547 */ /* 0x000fea000b800000 */
[----:B------:R-:W1:Y:S01]  /*0450*/  S2UR UR7, SR_CgaCtaId ;  /* 0x00000000000779c3 */ /* 0x000e620000008800 */
[----:B------:R-:W-:Y:S01]  /*0460*/  UMOV UR6, 0x400 ;  /* 0x0000040000067882 */ /* 0x000fe20000000000 */
[----:B------:R-:W-:Y:S02]  /*0470*/  ULOP3.LUT UR4, UR9, 0xfffffffc, URZ, 0xc0, !UPT ;  /* 0xfffffffc09047892 */ /* 0x000fe4000f8ec0ff */
[----:B------:R-:W-:Y:S02]  /*0480*/  UIADD3 UR14, UPT, UPT, UR8, 0x3, URZ ;  /* 0x00000003080e7890 */ /* 0x000fe4000fffe0ff */
[----:B------:R-:W-:Y:S02]  /*0490*/  UIADD3 UR15, UPT, UPT, UR8, 0x2, URZ ;  /* 0x00000002080f7890 */ /* 0x000fe4000fffe0ff */
[----:B------:R-:W2:Y:S01]  /*04a0*/  LDC.64 R34, c[0x0][0x3a8] ;  /* 0x0000ea00ff227b82 */ /* 0x000ea20000000a00 */
[----:B------:R-:W3:Y:S01]  /*04b0*/  LDCU UR19, c[0x0][0x3ac] ;  /* 0x00007580ff1377ac */ /* 0x000ee20008000800 */
[----:B------:R-:W4:Y:S06]  /*04c0*/  LDCU.64 UR22, c[0x0][0x3a0] ;  /* 0x00007400ff1677ac */ /* 0x000f2c0008000a00 */
[----:B------:R-:W0:Y:S01]  /*04d0*/  LDC.64 R28, c[0x0][0x380] ;  /* 0x0000e000ff1c7b82 */ /* 0x000e220000000a00 */
[----:B------:R-:W-:-:S02]  /*04e0*/  UIADD3 UR16, UPT, UPT, UR8, 0x1, URZ ;  /* 0x0000000108107890 */ /* 0x000fc4000fffe0ff */
[----:B------:R-:W-:Y:S02]  /*04f0*/  UIADD3 UR4, UPT, UPT, -UR4, URZ, URZ ;  /* 0x000000ff04047290 */ /* 0x000fe4000fffe1ff */
[----:B-1----:R-:W-:-:S03]  /*0500*/  ULEA UR6, UR7, UR6, 0x18 ;  /* 0x0000000607067291 */ /* 0x002fc6000f8ec0ff */
[----:B------:R-:W-:Y:S01]  /*0510*/  UMOV UR7, UR8 ;  /* 0x0000000800077c82 */ /* 0x000fe20008000000 */
[----:B---34-:R-:W-:-:S12]  /*0520*/  UIADD3 UR6, UPT, UPT, UR6, 0x18, URZ ;  /* 0x0000001806067890 */ /* 0x018fd8000fffe0ff */
.L_x_22:
[----:B------:R-:W-:Y:S02]  /*0530*/  USHF.R.S32.HI UR18, URZ, 0x1f, UR7 ;  /* 0x0000001fff127899 */ /* 0x000fe40008011407 */
[----:B------:R-:W-:Y:S02]  /*0540*/  UISETP.GE.U32.AND UP0, UPT, UR7, UR22, UPT ;  /* 0x000000160700728c */ /* 0x000fe4000bf06070 */
[----:B------:R-:W-:Y:S02]  /*0550*/  ULEA UR20, UR9, UR6, 0x3 ;  /* 0x0000000609147291 */ /* 0x000fe4000f8e18ff */
[----:B------:R-:W-:Y:S02]  /*0560*/  UISETP.GE.AND.EX UP0, UPT, UR18, UR23, UPT, UP0 ;  /* 0x000000171200728c */ /* 0x000fe4000bf06300 */
[----:B------:R-:W-:-:S07]  /*0570*/  ULEA UR21, UR9, UR6, 0x4 ;  /* 0x0000000609157291 */ /* 0x000fce000f8e20ff */
[----:B-1-34-:R-:W-:Y:S05]  /*0580*/  BRA.U UP0, `(.L_x_2) ;  /* 0x0000000100e47547 */ /* 0x01afea000b800000 */
[----:B0-----:R-:W0:Y:S01]  /*0590*/  LDS.64 R12, [UR20+-0x18] ;  /* 0xffffe814ff0c7984 */ /* 0x001e220008000a00 */
[----:B------:R-:W-:Y:S03]  /*05a0*/  BSSY.RECONVERGENT B1, `(.L_x_3) ;  /* 0x000001d000017945 */ /* 0x000fe60003800200 */
[----:B------:R-:W1:Y:S04]  /*05b0*/  LDS.64 R4, [UR6+-0x18] ;  /* 0xffffe806ff047984 */ /* 0x000e680008000a00 */
[----:B------:R-:W3:Y:S01]  /*05c0*/  LDS.64 R20, [UR21+-0x18] ;  /* 0xffffe815ff147984 */ /* 0x000ee20008000a00 */
[----:B0----5:R-:W-:Y:S02]  /*05d0*/  DADD R12, R16, -R12 ;  /* 0x00000000100c7229 */ /* 0x021fe4000000080c */
[----:B-1----:R-:W-:-:S06]  /*05e0*/  DADD R4, R14, -R4 ;  /* 0x000000000e047229 */ /* 0x002fcc0000000804 */
[----:B------:R-:W-:Y:S02]  /*05f0*/  DMUL R12, R12, R12 ;  /* 0x0000000c0c0c7228 */ /* 0x000fe40000000000 */
[----:B---3--:R-:W-:-:S06]  /*0600*/  DADD R20, R18, -R20 ;  /* 0x0000000012147229 */ /* 0x008fcc0000000814 */
[----:B------:R-:W-:-:S08]  /*0610*/  DFMA R12, R4, R4, R12 ;  /* 0x00000004040c722b */ /* 0x000fd0000000000c */
[----:B------:R-:W-:Y:S01]  /*0620*/  DFMA R24, R20, R20, R12 ;  /* 0x000000141418722b */ /* 0x000fe2000000000c */
[----:B------:R-:W-:Y:S02]  /*0630*/  IMAD.MOV.U32 R12, RZ, RZ, 0x0 ;  /* 0x00000000ff0c7424 */ /* 0x000fe400078e00ff */
[----:B------:R-:W-:-:S03]  /*0640*/  IMAD.MOV.U32 R13, RZ, RZ, 0x3fd80000 ;  /* 0x3fd80000ff0d7424 */ /* 0x000fc600078e00ff */
[----:B------:R-:W0:Y:S04]  /*0650*/  MUFU.RSQ64H R23, R25 ;  /* 0x0000001900177308 */ /* 0x000e280000001c00 */
[----:B------:R-:W-:-:S04]  /*0660*/  IADD3 R22, PT, PT, R25, -0x3500000, RZ ;  /* 0xfcb0000019167810 */ /* 0x000fc80007ffe0ff */
[----:B------:R-:W-:Y:S02]  /*0670*/  ISETP.GE.U32.AND P0, PT, R22, 0x7ca00000, PT ;  /* 0x7ca000001600780c */ /* 0x000fe40003f06070 */
[----:B0-----:R-:W-:-:S08]  /*0680*/  DMUL R4, R22, R22 ;  /* 0x0000001616047228 */ /* 0x001fd00000000000 */
[----:B------:R-:W-:-:S08]  /*0690*/  DFMA R4, R24, -R4, 1 ;  /* 0x3ff000001804742b */ /* 0x000fd00000000804 */
[----:B------:R-:W-:Y:S02]  /*06a0*/  DFMA R12, R4, R12, 0.5 ;  /* 0x3fe00000040c742b */ /* 0x000fe4000000000c */
[----:B------:R-:W-:-:S08]  /*06b0*/  DMUL R4, R22, R4 ;  /* 0x0000000416047228 */ /* 0x000fd00000000000 */
[----:B------:R-:W-:-:S08]  /*06c0*/  DFMA R30, R12, R4, R22 ;  /* 0x000000040c1e722b */ /* 0x000fd00000000016 */
[----:B------:R-:W-:Y:S02]  /*06d0*/  DMUL R4, R24, R30 ;  /* 0x0000001e18047228 */ /* 0x000fe40000000000 */
[----:B------:R-:W-:Y:S01]  /*06e0*/  VIADD R13, R31, 0xfff00000 ;  /* 0xfff000001f0d7836 */ /* 0x000fe20000000000 */
[----:B------:R-:W-:-:S05]  /*06f0*/  MOV R12, R30 ;  /* 0x0000001e000c7202 */ /* 0x000fca0000000f00 */
[----:B------:R-:W-:-:S08]  /*0700*/  DFMA R20, R4, -R4, R24 ;  /* 0x800000040414722b */ /* 0x000fd00000000018 */
[----:B------:R-:W-:Y:S01]  /*0710*/  DFMA R26, R20, R12, R4 ;  /* 0x0000000c141a722b */ /* 0x000fe20000000004 */
[----:B------:R-:W-:Y:S10]  /*0720*/  @!P0 BRA `(.L_x_4) ;  /* 0x0000000000108947 */ /* 0x000ff40003800000 */
[----:B------:R-:W-:Y:S01]  /*0730*/  IMAD.MOV.U32 R12, RZ, RZ, R30 ;  /* 0x000000ffff0c7224 */ /* 0x000fe200078e001e */
[----:B------:R-:W-:Y:S01]  /*0740*/  MOV R2, 0x770 ;  /* 0x0000077000027802 */ /* 0x000fe20000000f00 */
[----:B------:R-:W-:-:S07]  /*0750*/  IMAD.MOV.U32 R23, RZ, RZ, R25 ;  /* 0x000000ffff177224 */ /* 0x000fce00078e0019 */
[----:B--2---:R-:W-:Y:S05]  /*0760*/  CALL.REL.NOINC `($__internal_1_$__cuda_sm20_dsqrt_rn_f64_mediumpath_v1) ;  /* 0x0000004000f07944 */ /* 0x004fea0003c00000 */
.L_x_4:
[----:B------:R-:W-:Y:S05]  /*0770*/  BSYNC.RECONVERGENT B1 ;  /* 0x0000000000017941 */ /* 0x000fea0003800200 */
.L_x_3:
[----:B------:R-:W2:Y:S01]  /*0780*/  MUFU.RCP64H R5, UR19 ;  /* 0x0000001300057d08 */ /* 0x000ea20008001800 */
[----:B------:R-:W-:Y:S01]  /*0790*/  IMAD.MOV.U32 R4, RZ, RZ, 0x1 ;  /* 0x00000001ff047424 */ /* 0x000fe200078e00ff */
[----:B------:R-:W-:Y:S01]  /*07a0*/  FSETP.GEU.AND P1, PT, |R27|, 6.5827683646048100446e-37, PT ;  /* 0x036000001b00780b */ /* 0x000fe20003f2e200 */
[----:B------:R-:W-:Y:S04]  /*07b0*/  BSSY.RECONVERGENT B1, `(.L_x_5) ;  /* 0x0000011000017945 */ /* 0x000fe80003800200 */
[----:B--2---:R-:W-:-:S08]  /*07c0*/  DFMA R12, R4, -R34, 1 ;  /* 0x3ff00000040c742b */ /* 0x004fd00000000822 */
[----:B------:R-:W-:-:S08]  /*07d0*/  DFMA R12, R12, R12, R12 ;  /* 0x0000000c0c0c722b */ /* 0x000fd0000000000c */
[----:B------:R-:W-:-:S08]  /*07e0*/  DFMA R12, R4, R12, R4 ;  /* 0x0000000c040c722b */ /* 0x000fd00000000004 */
[----:B------:R-:W-:-:S08]  /*07f0*/  DFMA R4, R12, -R34, 1 ;  /* 0x3ff000000c04742b */ /* 0x000fd00000000822 */
[----:B------:R-:W-:-:S08]  /*0800*/  DFMA R4, R12, R4, R12 ;  /* 0x000000040c04722b */ /* 0x000fd0000000000c */
[----:B------:R-:W-:-:S08]  /*0810*/  DMUL R12, R4, R26 ;  /* 0x0000001a040c7228 */ /* 0x000fd00000000000 */
[----:B------:R-:W-:-:S08]  /*0820*/  DFMA R20, R12, -R34, R26 ;  /* 0x800000220c14722b */ /* 0x000fd0000000001a */
[----:B------:R-:W-:-:S10]  /*0830*/  DFMA R4, R4, R20, R12 ;  /* 0x000000140404722b */ /* 0x000fd4000000000c */
[----:B------:R-:W-:-:S05]  /*0840*/  FFMA R0, RZ, UR19, R5 ;  /* 0x00000013ff007c23 */ /* 0x000fca0008000005 */
[----:B------:R-:W-:-:S13]  /*0850*/  FSETP.GT.AND P0, PT, |R0|, 1.469367938527859385e-39, PT ;  /* 0x001000000000780b */ /* 0x000fda0003f04200 */
[----:B------:R-:W-:Y:S05]  /*0860*/  @P0 BRA P1, `(.L_x_6) ;  /* 0x0000000000140947 */ /* 0x000fea0000800000 */
[----:B------:R-:W-:Y:S02]  /*0870*/  MOV R24, R26 ;  /* 0x0000001a00187202 */ /* 0x000fe40000000f00 */
[----:B------:R-:W-:-:S07]  /*0880*/  MOV R2, 0x8a0 ;  /* 0x000008a000027802 */ /* 0x000fce0000000f00 */
[----:B------:R-:W-:Y:S05]  /*0890*/  CALL.REL.NOINC `($__internal_0_$__cuda_sm20_div_rn_f64_full) ;  /* 0x0000003c002c7944 */ /* 0x000fea0003c00000 */
[----:B------:R-:W-:Y:S02]  /*08a0*/  IMAD.MOV.U32 R4, RZ, RZ, R32 ;  /* 0x000000ffff047224 */ /* 0x000fe400078e0020 */
[----:B------:R-:W-:-:S07]  /*08b0*/  IMAD.MOV.U32 R5, RZ, RZ, R33 ;  /* 0x000000ffff057224 */ /* 0x000fce00078e0021 */
.L_x_6:
[----:B------:R-:W-:Y:S05]  /*08c0*/  BSYNC.RECONVERGENT B1 ;  /* 0x0000000000017941 */ /* 0x000fea0003800200 */
.L_x_5:
[----:B------:R-:W0:Y:S01]  /*08d0*/  F2I.F64.TRUNC R13, R4 ;  /* 0x00000004000d7311 */ /* 0x000e22000030d100 */
[----:B------:R-:W-:Y:S01]  /*08e0*/  IMAD.MOV.U32 R20, RZ, RZ, 0x1 ;  /* 0x00000001ff147424 */ /* 0x000fe200078e00ff */
[----:B------:R-:W-:Y:S01]  /*08f0*/  MOV R21, 0x0 ;  /* 0x0000000000157802 */ /* 0x000fe20000000f00 */
[----:B0-----:R-:W-:-:S05]  /*0900*/  IMAD.WIDE R12, R13, 0x8, R28 ;  /* 0x000000080d0c7825 */ /* 0x001fca00078e021c */
[----:B------:R1:W-:Y:S02]  /*0910*/  REDG.E.ADD.64.STRONG.GPU desc[UR10][R12.64], R20 ;  /* 0x000000140c00798e */ /* 0x0003e4000c12e50a */
.L_x_2:
[----:B------:R-:W-:Y:S02]  /*0920*/  USHF.R.S32.HI UR18, URZ, 0x1f, UR16 ;  /* 0x0000001fff127899 */ /* 0x000fe40008011410 */
[----:B------:R-:W-:-:S04]  /*0930*/  UISETP.GE.U32.AND UP0, UPT, UR16, UR22, UPT ;  /* 0x000000161000728c */ /* 0x000fc8000bf06070 */
[----:B------:R-:W-:-:S09]  /*0940*/  UISETP.GE.AND.EX UP0, UPT, UR18, UR23, UPT, UP0 ;  /* 0x000000171200728c */ /* 0x000fd2000bf06300 */
[----:B------:R-:W-:Y:S05]  /*0950*/  BRA.U UP0, `(.L_x_7) ;  /* 0x0000000100e47547 */ /* 0x000fea000b800000 */
[----:B01----:R-:W0:Y:S01]  /*0960*/  LDS.64 R12, [UR20+-0x10] ;  /* 0xfffff014ff0c7984 */ /* 0x003e220008000a00 */
        /* <DEDUP_REMOVED lines=12> */
[----:B------:R-:W-:-:S05]  /*0a30*/  VIADD R22, R25, 0xfcb00000 ;  /* 0xfcb0000019167836 */ /* 0x000fca0000000000 */
[----:B------:R-:W-:Y:S01]  /*0a40*/  ISETP.GE.U32.AND P0, PT, R22, 0x7ca00000, PT ;  /* 0x7ca000001600780c */ /* 0x000fe20003f06070 */
[----:B0-----:R-:W-:-:S08]  /*0a50*/  DMUL R4, R22, R22 ;  /* 0x0000001616047228 */ /* 0x001fd00000000000 */
[----:B------:R-:W-:-:S08]  /*0a60*/  DFMA R4, R24, -R4, 1 ;  /* 0x3ff000001804742b */ /* 0x000fd00000000804 */
[----:B------:R-:W-:Y:S02]  /*0a70*/  DFMA R12, R4, R12, 0.5 ;  /* 0x3fe00000040c742b */ /* 0x000fe4000000000c */
[----:B------:R-:W-:-:S08]  /*0a80*/  DMUL R4, R22, R4 ;  /* 0x0000000416047228 */ /* 0x000fd00000000000 */
[----:B------:R-:W-:-:S08]  /*0a90*/  DFMA R30, R12, R4, R22 ;  /* 0x000000040c1e722b */ /* 0x000fd00000000016 */
[----:B------:R-:W-:Y:S02]  /*0aa0*/  DMUL R4, R24, R30 ;  /* 0x0000001e18047228 */ /* 0x000fe40000000000 */
[----:B------:R-:W-:Y:S01]  /*0ab0*/  IADD3 R13, PT, PT, R31, -0x100000, RZ ;  /* 0xfff000001f0d7810 */ /* 0x000fe20007ffe0ff */
[----:B------:R-:W-:-:S05]  /*0ac0*/  IMAD.MOV.U32 R12, RZ, RZ, R30 ;  /* 0x000000ffff0c7224 */ /* 0x000fca00078e001e */
[----:B------:R-:W-:-:S08]  /*0ad0*/  DFMA R20, R4, -R4, R24 ;  /* 0x800000040414722b */ /* 0x000fd00000000018 */
[----:B------:R-:W-:Y:S01]  /*0ae0*/  DFMA R26, R20, R12, R4 ;  /* 0x0000000c141a722b */ /* 0x000fe20000000004 */
[----:B------:R-:W-:Y:S10]  /*0af0*/  @!P0 BRA `(.L_x_9) ;  /* 0x0000000000108947 */ /* 0x000ff40003800000 */
[----:B------:R-:W-:Y:S01]  /*0b00*/  IMAD.MOV.U32 R12, RZ, RZ, R30 ;  /* 0x000000ffff0c7224 */ /* 0x000fe200078e001e */
[----:B------:R-:W-:Y:S01]  /*0b10*/  MOV R2, 0xb40 ;  /* 0x00000b4000027802 */ /* 0x000fe20000000f00 */
[----:B------:R-:W-:-:S07]  /*0b20*/  IMAD.MOV.U32 R23, RZ, RZ, R25 ;  /* 0x000000ffff177224 */ /* 0x000fce00078e0019 */
[----:B--2---:R-:W-:Y:S05]  /*0b30*/  CALL.REL.NOINC `($__internal_1_$__cuda_sm20_dsqrt_rn_f64_mediumpath_v1) ;  /* 0x0000003c00fc7944 */ /* 0x004fea0003c00000 */
.L_x_9:
[----:B------:R-:W-:Y:S05]  /*0b40*/  BSYNC.RECONVERGENT B1 ;  /* 0x0000000000017941 */ /* 0x000fea0003800200 */
.L_x_8:
[----:B------:R-:W2:Y:S01]  /*0b50*/  MUFU.RCP64H R5, UR19 ;  /* 0x0000001300057d08 */ /* 0x000ea20008001800 */
[----:B------:R-:W-:Y:S01]  /*0b60*/  MOV R4, 0x1 ;  /* 0x0000000100047802 */ /* 0x000fe20000000f00 */
[----:B------:R-:W-:Y:S01]  /*0b70*/  BSSY.RECONVERGENT B1, `(.L_x_10) ;  /* 0x0000012000017945 */ /* 0x000fe20003800200 */
[----:B------:R-:W-:-:S04]  /*0b80*/  FSETP.GEU.AND P1, PT, |R27|, 6.5827683646048100446e-37, PT ;  /* 0x036000001b00780b */ /* 0x000fc80003f2e200 */
        /* <DEDUP_REMOVED lines=11> */
[----:B------:R-:W-:Y:S01]  /*0c40*/  IMAD.MOV.U32 R24, RZ, RZ, R26 ;  /* 0x000000ffff187224 */ /* 0x000fe200078e001a */
[----:B------:R-:W-:-:S07]  /*0c50*/  MOV R2, 0xc70 ;  /* 0x00000c7000027802 */ /* 0x000fce0000000f00 */
[----:B------:R-:W-:Y:S05]  /*0c60*/  CALL.REL.NOINC `($__internal_0_$__cuda_sm20_div_rn_f64_full) ;  /* 0x0000003800387944 */ /* 0x000fea0003c00000 */
[----:B------:R-:W-:Y:S02]  /*0c70*/  IMAD.MOV.U32 R4, RZ, RZ, R32 ;  /* 0x000000ffff047224 */ /* 0x000fe400078e0020 */
[----:B------:R-:W-:-:S07]  /*0c80*/  IMAD.MOV.U32 R5, RZ, RZ, R33 ;  /* 0x000000ffff057224 */ /* 0x000fce00078e0021 */
.L_x_11:
[----:B------:R-:W-:Y:S05]  /*0c90*/  BSYNC.RECONVERGENT B1 ;  /* 0x0000000000017941 */ /* 0x000fea0003800200 */
.L_x_10:
[----:B------:R-:W0:Y:S01]  /*0ca0*/  F2I.F64.TRUNC R13, R4 ;  /* 0x00000004000d7311 */ /* 0x000e22000030d100 */
[----:B------:R-:W-:Y:S01]  /*0cb0*/  MOV R20, 0x1 ;  /* 0x0000000100147802 */ /* 0x000fe20000000f00 */
[----:B------:R-:W-:Y:S02]  /*0cc0*/  IMAD.MOV.U32 R21, RZ, RZ, 0x0 ;  /* 0x00000000ff157424 */ /* 0x000fe400078e00ff */
[----:B0-----:R-:W-:-:S05]  /*0cd0*/  IMAD.WIDE R12, R13, 0x8, R28 ;  /* 0x000000080d0c7825 */ /* 0x001fca00078e021c */
[----:B------:R3:W-:Y:S02]  /*0ce0*/  REDG.E.ADD.64.STRONG.GPU desc[UR10][R12.64], R20 ;  /* 0x000000140c00798e */ /* 0x0007e4000c12e50a */
.L_x_7:
[----:B------:R-:W-:Y:S02]  /*0cf0*/  USHF.R.S32.HI UR18, URZ, 0x1f, UR15 ;  /* 0x0000001fff127899 */ /* 0x000fe4000801140f */
[----:B------:R-:W-:-:S04]  /*0d00*/  UISETP.GE.U32.AND UP0, UPT, UR15, UR22, UPT ;  /* 0x000000160f00728c */ /* 0x000fc8000bf06070 */
[----:B------:R-:W-:-:S09]  /*0d10*/  UISETP.GE.AND.EX UP0, UPT, UR18, UR23, UPT, UP0 ;  /* 0x000000171200728c */ /* 0x000fd2000bf06300 */
[----:B------:R-:W-:Y:S05]  /*0d20*/  BRA.U UP0, `(.L_x_12) ;  /* 0x0000000100e47547 */ /* 0x000fea000b800000 */
[----:B01-3--:R-:W0:Y:S01]  /*0d30*/  LDS.64 R12, [UR20+-0x8] ;  /* 0xfffff814ff0c7984 */ /* 0x00be220008000a00 */
        /* <DEDUP_REMOVED lines=9> */
[----:B------:R-:W-:Y:S01]  /*0dd0*/  IMAD.MOV.U32 R12, RZ, RZ, 0x0 ;  /* 0x00000000ff0c7424 */ /* 0x000fe200078e00ff */
[----:B------:R-:W-:-:S04]  /*0de0*/  MOV R13, 0x3fd80000 ;  /* 0x3fd80000000d7802 */ /* 0x000fc80000000f00 */
        /* <DEDUP_REMOVED lines=9> */
[----:B------:R-:W-:Y:S02]  /*0e80*/  VIADD R13, R31, 0xfff00000 ;  /* 0xfff000001f0d7836 */ /* 0x000fe40000000000 */
[----:B------:R-:W-:-:S04]  /*0e90*/  IMAD.MOV.U32 R12, RZ, RZ, R30 ;  /* 0x000000ffff0c7224 */ /* 0x000fc800078e001e */
[----:B------:R-:W-:-:S08]  /*0ea0*/  DFMA R20, R4, -R4, R24 ;  /* 0x800000040414722b */ /* 0x000fd00000000018 */
[----:B------:R-:W-:Y:S01]  /*0eb0*/  DFMA R26, R20, R12, R4 ;  /* 0x0000000c141a722b */ /* 0x000fe20000000004 */
[----:B------:R-:W-:Y:S10]  /*0ec0*/  @!P0 BRA `(.L_x_14) ;  /* 0x0000000000108947 */ /* 0x000ff40003800000 */
[----:B------:R-:W-:Y:S01]  /*0ed0*/  IMAD.MOV.U32 R12, RZ, RZ, R30 ;  /* 0x000000ffff0c7224 */ /* 0x000fe200078e001e */
[----:B------:R-:W-:Y:S02]  /*0ee0*/  MOV R23, R25 ;  /* 0x0000001900177202 */ /* 0x000fe40000000f00 */
[----:B------:R-:W-:-:S07]  /*0ef0*/  MOV R2, 0xf10 ;  /* 0x00000f1000027802 */ /* 0x000fce0000000f00 */
[----:B--2---:R-:W-:Y:S05]  /*0f00*/  CALL.REL.NOINC `($__internal_1_$__cuda_sm20_dsqrt_rn_f64_mediumpath_v1) ;  /* 0x0000003c00087944 */ /* 0x004fea0003c00000 */
.L_x_14:
[----:B------:R-:W-:Y:S05]  /*0f10*/  BSYNC.RECONVERGENT B1 ;  /* 0x0000000000017941 */ /* 0x000fea0003800200 */
.L_x_13:
        /* <DEDUP_REMOVED lines=18> */
[----:B------:R-:W-:Y:S01]  /*1040*/  IMAD.MOV.U32 R4, RZ, RZ, R32 ;  /* 0x000000ffff047224 */ /* 0x000fe200078e0020 */
[----:B------:R-:W-:-:S07]  /*1050*/  MOV R5, R33 ;  /* 0x0000002100057202 */ /* 0x000fce0000000f00 */
.L_x_16:
[----:B------:R-:W-:Y:S05]  /*1060*/  BSYNC.RECONVERGENT B1 ;  /* 0x0000000000017941 */ /* 0x000fea0003800200 */
.L_x_15:
[----:B------:R-:W0:Y:S01]  /*1070*/  F2I.F64.TRUNC R13, R4 ;  /* 0x00000004000d7311 */ /* 0x000e22000030d100 */
[----:B------:R-:W-:Y:S02]  /*1080*/  IMAD.MOV.U32 R20, RZ, RZ, 0x1 ;  /* 0x00000001ff147424 */ /* 0x000fe400078e00ff */
[----:B------:R-:W-:Y:S02]  /*1090*/  IMAD.MOV.U32 R21, RZ, RZ, 0x0 ;  /* 0x00000000ff157424 */ /* 0x000fe400078e00ff */
[----:B0-----:R-:W-:-:S05]  /*10a0*/  IMAD.WIDE R12, R13, 0x8, R28 ;  /* 0x000000080d0c7825 */ /* 0x001fca00078e021c */
[----:B------:R4:W-:Y:S02]  /*10b0*/  REDG.E.ADD.64.STRONG.GPU desc[UR10][R12.64], R20 ;  /* 0x000000140c00798e */ /* 0x0009e4000c12e50a */
.L_x_12:
[----:B------:R-:W-:Y:S02]  /*10c0*/  USHF.R.S32.HI UR18, URZ, 0x1f, UR14 ;  /* 0x0000001fff127899 */ /* 0x000fe4000801140e */
[----:B------:R-:W-:-:S04]  /*10d0*/  UISETP.GE.U32.AND UP0, UPT, UR14, UR22, UPT ;  /* 0x000000160e00728c */ /* 0x000fc8000bf06070 */
[----:B------:R-:W-:-:S09]  /*10e0*/  UISETP.GE.AND.EX UP0, UPT, UR18, UR23, UPT, UP0 ;  /* 0x000000171200728c */ /* 0x000fd2000bf06300 */
[----:B------:R-:W-:Y:S05]  /*10f0*/  BRA.U UP0, `(.L_x_17) ;  /* 0x0000000100e47547 */ /* 0x000fea000b800000 */
[----:B01-34-:R-:W0:Y:S01]  /*1100*/  LDS.64 R12, [UR20] ;  /* 0x00000014ff0c7984 */ /* 0x01be220008000a00 */
[----:B------:R-:W-:Y:S03]  /*1110*/  BSSY.RECONVERGENT B1, `(.L_x_18) ;  /* 0x000001d000017945 */ /* 0x000fe60003800200 */
[----:B------:R-:W1:Y:S04]  /*1120*/  LDS.64 R4, [UR6] ;  /* 0x00000006ff047984 */ /* 0x000e680008000a00 */
[----:B------:R-:W3:Y:S01]  /*1130*/  LDS.64 R20, [UR21] ;  /* 0x00000015ff147984 */ /* 0x000ee20008000a00 */
[----:B0----5:R-:W-:Y:S02]  /*1140*/  DADD R12, R16, -R12 ;  /* 0x00000000100c7229 */ /* 0x021fe4000000080c */
[----:B-1----:R-:W-:-:S06]  /*1150*/  DADD R4, R14, -R4 ;  /* 0x000000000e047229 */ /* 0x002fcc0000000804 */
[----:B------:R-:W-:Y:S02]  /*1160*/  DMUL R12, R12, R12 ;  /* 0x0000000c0c0c7228 */ /* 0x000fe40000000000 */
[----:B---3--:R-:W-:-:S06]  /*1170*/  DADD R20, R18, -R20 ;  /* 0x0000000012147229 */ /* 0x008fcc0000000814 */
[----:B------:R-:W-:-:S08]  /*1180*/  DFMA R12, R4, R4, R12 ;  /* 0x00000004040c722b */ /* 0x000fd0000000000c */
[----:B------:R-:W-:Y:S01]  /*1190*/  DFMA R24, R20, R20, R12 ;  /* 0x000000141418722b */ /* 0x000fe2000000000c */
[----:B------:R-:W-:Y:S01]  /*11a0*/  MOV R12, 0x0 ;  /* 0x00000000000c7802 */ /* 0x000fe20000000f00 */
[----:B------:R-:W-:-:S04]  /*11b0*/  IMAD.MOV.U32 R13, RZ, RZ, 0x3fd80000 ;  /* 0x3fd80000ff0d7424 */ /* 0x000fc800078e00ff */
        /* <DEDUP_REMOVED lines=14> */
[----:B------:R-:W-:Y:S01]  /*12a0*/  MOV R12, R30 ;  /* 0x0000001e000c7202 */ /* 0x000fe20000000f00 */
[----:B------:R-:W-:Y:S01]  /*12b0*/  IMAD.MOV.U32 R23, RZ, RZ, R25 ;  /* 0x000000ffff177224 */ /* 0x000fe200078e0019 */
[----:B------:R-:W-:-:S07]  /*12c0*/  MOV R2, 0x12e0 ;  /* 0x000012e000027802 */ /* 0x000fce0000000f00 */
[----:B--2---:R-:W-:Y:S05]  /*12d0*/  CALL.REL.NOINC `($__internal_1_$__cuda_sm20_dsqrt_rn_f64_mediumpath_v1) ;  /* 0x0000003800147944 */ /* 0x004fea0003c00000 */
.L_x_19:
[----:B------:R-:W-:Y:S05]  /*12e0*/  BSYNC.RECONVERGENT B1 ;  /* 0x0000000000017941 */ /* 0x000fea0003800200 */
.L_x_18:
        /* <DEDUP_REMOVED lines=18> */
[----:B------:R-:W-:Y:S01]  /*1410*/  MOV R4, R32 ;  /* 0x0000002000047202 */ /* 0x000fe20000000f00 */
[----:B------:R-:W-:-:S07]  /*1420*/  IMAD.MOV.U32 R5, RZ, RZ, R33 ;  /* 0x000000ffff057224 */ /* 0x000fce00078e0021 */
.L_x_21:
[----:B------:R-:W-:Y:S05]  /*1430*/  BSYNC.RECONVERGENT B1 ;  /* 0x0000000000017941 */ /* 0x000fea0003800200 */
.L_x_20:
[----:B------:R-:W0:Y:S01]  /*1440*/  F2I.F64.TRUNC R13, R4 ;  /* 0x00000004000d7311 */ /* 0x000e22000030d100 */
[----:B------:R-:W-:Y:S02]  /*1450*/  IMAD.MOV.U32 R20, RZ, RZ, 0x1 ;  /* 0x00000001ff147424 */ /* 0x000fe400078e00ff */
[----:B------:R-:W-:Y:S02]  /*1460*/  IMAD.MOV.U32 R21, RZ, RZ, 0x0 ;  /* 0x00000000ff157424 */ /* 0x000fe400078e00ff */
[----:B0-----:R-:W-:-:S05]  /*1470*/  IMAD.WIDE R12, R13, 0x8, R28 ;  /* 0x000000080d0c7825 */ /* 0x001fca00078e021c */
[----:B------:R0:W-:Y:S02]  /*1480*/  REDG.E.ADD.64.STRONG.GPU desc[UR10][R12.64], R20 ;  /* 0x000000140c00798e */ /* 0x0001e4000c12e50a */
.L_x_17:
[----:B------:R-:W-:Y:S02]  /*1490*/  UIADD3 UR4, UPT, UPT, UR4, 0x4, URZ ;  /* 0x0000000404047890 */ /* 0x000fe4000fffe0ff */
[----:B------:R-:W-:Y:S02]  /*14a0*/  UIADD3 UR7, UPT, UPT, UR7, 0x4, URZ ;  /* 0x0000000407077890 */ /* 0x000fe4000fffe0ff */
[----:B------:R-:W-:Y:S02]  /*14b0*/  UISETP.NE.AND UP0, UPT, UR4, URZ, UPT ;  /* 0x000000ff0400728c */ /* 0x000fe4000bf05270 */
[----:B------:R-:W-:Y:S02]  /*14c0*/  UIADD3 UR14, UPT, UPT, UR14, 0x4, URZ ;  /* 0x000000040e0e7890 */ /* 0x000fe4000fffe0ff */
[----:B------:R-:W-:Y:S02]  /*14d0*/  UIADD3 UR15, UPT, UPT, UR15, 0x4, URZ ;  /* 0x000000040f0f7890 */ /* 0x000fe4000fffe0ff */
[----:B------:R-:W-:-:S02]  /*14e0*/  UIADD3 UR16, UPT, UPT, UR16, 0x4, URZ ;  /* 0x0000000410107890 */ /* 0x000fc4000fffe0ff */
[----:B------:R-:W-:Y:S01]  /*14f0*/  UIADD3 UR6, UPT, UPT, UR6, 0x20, URZ ;  /* 0x0000002006067890 */ /* 0x000fe2000fffe0ff */
[----:B------:R-:W-:Y:S11]  /*1500*/  BRA.U UP0, `(.L_x_22) ;  /* 0xfffffff100087547 */ /* 0x000ff6000b83ffff */
[----:B------:R-:W-:-:S12]  /*1510*/  ULOP3.LUT UR4, UR9, 0x7fc, URZ, 0xc0, !UPT ;  /* 0x000007fc09047892 */ /* 0x000fd8000f8ec0ff */
.L_x_1:
[----:B------:R-:W-:-:S09]  /*1520*/  ULOP3.LUT UP0, UR6, UR9, 0x3, URZ, 0xc0, !UPT ;  /* 0x0000000309067892 */ /* 0x000fd2000f80c0ff */
[----:B------:R-:W-:Y:S05]  /*1530*/  BRA.U !UP0, `(.L_x_23) ;  /* 0x0000000d085c7547 */ /* 0x000fea000b800000 */
[----:B------:R-:W-:-:S09]  /*1540*/  UISETP.NE.AND UP0, UPT, UR6, 0x1, UPT ;  /* 0x000000010600788c */ /* 0x000fd2000bf05270 */
[----:B------:R-:W-:Y:S05]  /*1550*/  BRA.U !UP0, `(.L_x_24) ;  /* 0x00000009082c7547 */ /* 0x000fea000b800000 */
[----:B------:R-:W0:Y:S01]  /*1560*/  S2UR UR7, SR_CgaCtaId ;  /* 0x00000000000779c3 */ /* 0x000e220000008800 */
[----:B------:R-:W1:Y:S01]  /*1570*/  LDCU.64 UR18, c[0x0][0x3a0] ;  /* 0x00007400ff1277ac */ /* 0x000e620008000a00 */
[----:B------:R-:W-:Y:S02]  /*1580*/  UMOV UR6, 0x400 ;  /* 0x0000040000067882 */ /* 0x000fe40000000000 */
[----:B0-----:R-:W-:Y:S02]  /*1590*/  ULEA UR7, UR7, UR6, 0x18 ;  /* 0x0000000607077291 */ /* 0x001fe4000f8ec0ff */
[----:B------:R-:W-:Y:S02]  /*15a0*/  UIADD3 UR6, UPT, UPT, UR8, UR4, URZ ;  /* 0x0000000408067290 */ /* 0x000fe4000fffe0ff */
[----:B------:R-:W-:Y:S02]  /*15b0*/  ULEA UR7, UR4, UR7, 0x3 ;  /* 0x0000000704077291 */ /* 0x000fe4000f8e18ff */
[----:B------:R-:W-:-:S02]  /*15c0*/  USHF.R.S32.HI UR14, URZ, 0x1f, UR6 ;  /* 0x0000001fff0e7899 */ /* 0x000fc40008011406 */
[----:B-1----:R-:W-:Y:S02]  /*15d0*/  UISETP.GE.U32.AND UP0, UPT, UR6, UR18, UPT ;  /* 0x000000120600728c */ /* 0x002fe4000bf06070 */
[----:B------:R-:W-:Y:S02]  /*15e0*/  ULEA UR15, UR9, UR7, 0x3 ;  /* 0x00000007090f7291 */ /* 0x000fe4000f8e18ff */
[----:B------:R-:W-:Y:S02]  /*15f0*/  UISETP.GE.AND.EX UP0, UPT, UR14, UR19, UPT, UP0 ;  /* 0x000000130e00728c */ /* 0x000fe4000bf06300 */
[----:B------:R-:W-:-:S07]  /*1600*/  ULEA UR16, UR9, UR15, 0x3 ;  /* 0x0000000f09107291 */ /* 0x000fce000f8e18ff */
[----:B------:R-:W-:Y:S05]  /*1610*/  BRA.U UP0, `(.L_x_25) ;  /* 0x0000000100f07547 */ /* 0x000fea000b800000 */
[----:B---34-:R-:W0:Y:S01]  /*1620*/  LDS.64 R12, [UR15] ;  /* 0x0000000fff0c7984 */ /* 0x018e220008000a00 */
        /* <DEDUP_REMOVED lines=29> */
.L_x_27:
[----:B------:R-:W-:Y:S05]  /*1800*/  BSYNC.RECONVERGENT B1 ;  /* 0x0000000000017941 */ /* 0x000fea0003800200 */
.L_x_26:
[----:B------:R-:W0:Y:S01]  /*1810*/  LDCU UR14, c[0x0][0x3ac] ;  /* 0x00007580ff0e77ac */ /* 0x000e220008000800 */
[----:B------:R-:W1:Y:S01]  /*1820*/  LDC.64 R12, c[0x0][0x3a8] ;  /* 0x0000ea00ff0c7b82 */ /* 0x000e620000000a00 */
[----:B------:R-:W-:Y:S01]  /*1830*/  IMAD.MOV.U32 R4, RZ, RZ, 0x1 ;  /* 0x00000001ff047424 */ /* 0x000fe200078e00ff */
[----:B------:R-:W-:Y:S01]  /*1840*/  FSETP.GEU.AND P1, PT, |R27|, 6.5827683646048100446e-37, PT ;  /* 0x036000001b00780b */ /* 0x000fe20003f2e200 */
[----:B------:R-:W-:Y:S01]  /*1850*/  BSSY.RECONVERGENT B1, `(.L_x_28) ;  /* 0x0000012000017945 */ /* 0x000fe20003800200 */
[----:B0-----:R-:W1:Y:S03]  /*1860*/  MUFU.RCP64H R5, UR14 ;  /* 0x0000000e00057d08 */ /* 0x001e660008001800 */
[----:B-1----:R-:W-:-:S08]  /*1870*/  DFMA R20, R4, -R12, 1 ;  /* 0x3ff000000414742b */ /* 0x002fd0000000080c */
        /* <DEDUP_REMOVED lines=12> */
[----:B--2---:R-:W-:Y:S05]  /*1940*/  CALL.REL.NOINC `($__internal_0_$__cuda_sm20_div_rn_f64_full) ;  /* 0x0000002c00007944 */ /* 0x004fea0003c00000 */
[----:B------:R-:W-:Y:S02]  /*1950*/  IMAD.MOV.U32 R4, RZ, RZ, R32 ;  /* 0x000000ffff047224 */ /* 0x000fe400078e0020 */
[----:B------:R-:W-:-:S07]  /*1960*/  IMAD.MOV.U32 R5, RZ, RZ, R33 ;  /* 0x000000ffff057224 */ /* 0x000fce00078e0021 */
.L_x_29:
[----:B------:R-:W-:Y:S05]  /*1970*/  BSYNC.RECONVERGENT B1 ;  /* 0x0000000000017941 */ /* 0x000fea0003800200 */
.L_x_28:
[----:B------:R-:W0:Y:S01]  /*1980*/  LDC.64 R12, c[0x0][0x380] ;  /* 0x0000e000ff0c7b82 */ /* 0x000e220000000a00 */
[----:B------:R-:W0:Y:S01]  /*1990*/  F2I.F64.TRUNC R5, R4 ;  /* 0x0000000400057311 */ /* 0x000e22000030d100 */
[----:B------:R-:W-:Y:S01]  /*19a0*/  IMAD.MOV.U32 R20, RZ, RZ, 0x1 ;  /* 0x00000001ff147424 */ /* 0x000fe200078e00ff */
[----:B------:R-:W-:Y:S01]  /*19b0*/  MOV R21, 0x0 ;  /* 0x0000000000157802 */ /* 0x000fe20000000f00 */
[----:B0-----:R-:W-:-:S05]  /*19c0*/  IMAD.WIDE R12, R5, 0x8, R12 ;  /* 0x00000008050c7825 */ /* 0x001fca00078e020c */
[----:B------:R0:W-:Y:S02]  /*19d0*/  REDG.E.ADD.64.STRONG.GPU desc[UR10][R12.64], R20 ;  /* 0x000000140c00798e */ /* 0x0001e4000c12e50a */
.L_x_25:
[----:B------:R-:W1:Y:S01]  /*19e0*/  LDCU.64 UR18, c[0x0][0x3a0] ;  /* 0x00007400ff1277ac */ /* 0x000e620008000a00 */
[----:B------:R-:W-:-:S04]  /*19f0*/  UIADD3 UR6, UPT, UPT, UR6, 0x1, URZ ;  /* 0x0000000106067890 */ /* 0x000fc8000fffe0ff */
[----:B------:R-:W-:Y:S02]  /*1a00*/  USHF.R.S32.HI UR14, URZ, 0x1f, UR6 ;  /* 0x0000001fff0e7899 */ /* 0x000fe40008011406 */
[----:B-1----:R-:W-:-:S04]  /*1a10*/  UISETP.GE.U32.AND UP0, UPT, UR6, UR18, UPT ;  /* 0x000000120600728c */ /* 0x002fc8000bf06070 */
[----:B------:R-:W-:-:S09]  /*1a20*/  UISETP.GE.AND.EX UP0, UPT, UR14, UR19, UPT, UP0 ;  /* 0x000000130e00728c */ /* 0x000fd2000bf06300 */
[----:B------:R-:W-:Y:S05]  /*1a30*/  BRA.U UP0, `(.L_x_30) ;  /* 0x0000000100f07547 */ /* 0x000fea000b800000 */
[----:B0--34-:R-:W0:Y:S01]  /*1a40*/  LDS.64 R12, [UR15+0x8] ;  /* 0x0000080fff0c7984 */ /* 0x019e220008000a00 */
[----:B------:R-:W-:Y:S03]  /*1a50*/  BSSY.RECONVERGENT B1, `(.L_x_31) ;  /* 0x000001d000017945 */ /* 0x000fe60003800200 */
[----:B------:R-:W1:Y:S04]  /*1a60*/  LDS.64 R4, [UR7+0x8] ;  /* 0x00000807ff047984 */ /* 0x000e680008000a00 */
[----:B------:R-:W3:Y:S01]  /*1a70*/  LDS.64 R20, [UR16+0x8] ;  /* 0x00000810ff147984 */ /* 0x000ee20008000a00 */
        /* <DEDUP_REMOVED lines=26> */
.L_x_32:
[----:B------:R-:W-:Y:S05]  /*1c20*/  BSYNC.RECONVERGENT B1 ;  /* 0x0000000000017941 */ /* 0x000fea0003800200 */
.L_x_31:
[----:B------:R-:W0:Y:S01]  /*1c30*/  LDCU UR6, c[0x0][0x3ac] ;  /* 0x00007580ff0677ac */ /* 0x000e220008000800 */
[----:B------:R-:W1:Y:S01]  /*1c40*/  LDC.64 R12, c[0x0][0x3a8] ;  /* 0x0000ea00ff0c7b82 */ /* 0x000e620000000a00 */
[----:B------:R-:W-:Y:S01]  /*1c50*/  MOV R4, 0x1 ;  /* 0x0000000100047802 */ /* 0x000fe20000000f00 */
[----:B------:R-:W-:Y:S01]  /*1c60*/  BSSY.RECONVERGENT B1, `(.L_x_33) ;  /* 0x0000013000017945 */ /* 0x000fe20003800200 */
[----:B------:R-:W-:Y:S01]  /*1c70*/  FSETP.GEU.AND P1, PT, |R27|, 6.5827683646048100446e-37, PT ;  /* 0x036000001b00780b */ /* 0x000fe20003f2e200 */
        /* <DEDUP_REMOVED lines=14> */
[----:B--2---:R-:W-:Y:S05]  /*1d60*/  CALL.REL.NOINC `($__internal_0_$__cuda_sm20_div_rn_f64_full) ;  /* 0x0000002400f87944 */ /* 0x004fea0003c00000 */
[----:B------:R-:W-:Y:S02]  /*1d70*/  IMAD.MOV.U32 R4, RZ, RZ, R32 ;  /* 0x000000ffff047224 */ /* 0x000fe400078e0020 */
[----:B------:R-:W-:-:S07]  /*1d80*/  IMAD.MOV.U32 R5, RZ, RZ, R33 ;  /* 0x000000ffff057224 */ /* 0x000fce00078e0021 */
.L_x_34:
[----:B------:R-:W-:Y:S05]  /*1d90*/  BSYNC.RECONVERGENT B1 ;  /* 0x0000000000017941 */ /* 0x000fea0003800200 */
.L_x_33:
[----:B------:R-:W0:Y:S01]  /*1da0*/  LDC.64 R12, c[0x0][0x380] ;  /* 0x0000e000ff0c7b82 */ /* 0x000e220000000a00 */
[----:B------:R-:W0:Y:S01]  /*1db0*/  F2I.F64.TRUNC R5, R4 ;  /* 0x0000000400057311 */ /* 0x000e22000030d100 */
[----:B------:R-:W-:Y:S01]  /*1dc0*/  MOV R20, 0x1 ;  /* 0x0000000100147802 */ /* 0x000fe20000000f00 */
[----:B------:R-:W-:Y:S02]  /*1dd0*/  IMAD.MOV.U32 R21, RZ, RZ, 0x0 ;  /* 0x00000000ff157424 */ /* 0x000fe400078e00ff */
[----:B0-----:R-:W-:-:S05]  /*1de0*/  IMAD.WIDE R12, R5, 0x8, R12 ;  /* 0x00000008050c7825 */ /* 0x001fca00078e020c */
[----:B------:R1:W-:Y:S02]  /*1df0*/  REDG.E.ADD.64.STRONG.GPU desc[UR10][R12.64], R20 ;  /* 0x000000140c00798e */ /* 0x0003e4000c12e50a */
.L_x_30:
[----:B------:R-:W-:-:S12]  /*1e00*/  UIADD3 UR4, UPT, UPT, UR4, 0x2, URZ ;  /* 0x0000000204047890 */ /* 0x000fd8000fffe0ff */
.L_x_24:
[----:B------:R-:W0:Y:S01]  /*1e10*/  LDCU.64 UR14, c[0x0][0x3a0] ;  /* 0x00007400ff0e77ac */ /* 0x000e220008000a00 */
[----:B------:R-:W-:-:S04]  /*1e20*/  UIADD3 UR6, UPT, UPT, UR8, UR4, URZ ;  /* 0x0000000408067290 */ /* 0x000fc8000fffe0ff */
[----:B------:R-:W-:Y:S02]  /*1e30*/  USHF.R.S32.HI UR7, URZ, 0x1f, UR6 ;  /* 0x0000001fff077899 */ /* 0x000fe40008011406 */
[----:B0-----:R-:W-:Y:S02]  /*1e40*/  UISETP.GE.U32.AND UP0, UPT, UR6, UR14, UPT ;  /* 0x0000000e0600728c */ /* 0x001fe4000bf06070 */
[----:B------:R-:W-:Y:S02]  /*1e50*/  ULOP3.LUT UR6, UR9, 0x1, URZ, 0xc0, !UPT ;  /* 0x0000000109067892 */ /* 0x000fe4000f8ec0ff */
[----:B------:R-:W-:-:S04]  /*1e60*/  UISETP.GE.AND.EX UP0, UPT, UR7, UR15, UPT, UP0 ;  /* 0x0000000f0700728c */ /* 0x000fc8000bf06300 */
[----:B------:R-:W-:-:S09]  /*1e70*/  UISETP.NE.U32.OR UP0, UPT, UR6, 0x1, UP0 ;  /* 0x000000010600788c */ /* 0x000fd20008705470 */
[----:B------:R-:W-:Y:S05]  /*1e80*/  BRA.U UP0, `(.L_x_23) ;  /* 0x0000000500087547 */ /* 0x000fea000b800000 */
[----:B------:R-:W0:Y:S01]  /*1e90*/  S2UR UR7, SR_CgaCtaId ;  /* 0x00000000000779c3 */ /* 0x000e220000008800 */
[----:B------:R-:W-:Y:S01]  /*1ea0*/  UMOV UR6, 0x400 ;  /* 0x0000040000067882 */ /* 0x000fe20000000000 */
[----:B------:R-:W-:Y:S01]  /*1eb0*/  BSSY.RECONVERGENT B1, `(.L_x_35) ;  /* 0x0000022000017945 */ /* 0x000fe20003800200 */
[----:B0-----:R-:W-:-:S04]  /*1ec0*/  ULEA UR6, UR7, UR6, 0x18 ;  /* 0x0000000607067291 */ /* 0x001fc8000f8ec0ff */
[----:B------:R-:W-:-:S04]  /*1ed0*/  ULEA UR4, UR4, UR6, 0x3 ;  /* 0x0000000604047291 */ /* 0x000fc8000f8e18ff */
[----:B------:R-:W-:-:S05]  /*1ee0*/  ULEA UR6, UR9, UR4, 0x3 ;  /* 0x0000000409067291 */ /* 0x000fca000f8e18ff */
[----:B------:R-:W0:Y:S04]  /*1ef0*/  LDS.64 R4, [UR4] ;  /* 0x00000004ff047984 */ /* 0x000e280008000a00 */
[----:B-1-34-:R-:W1:Y:S01]  /*1f00*/  LDS.64 R12, [UR6] ;  /* 0x00000006ff0c7984 */ /* 0x01ae620008000a00 */
[----:B------:R-:W-:-:S09]  /*1f10*/  ULEA UR6, UR9, UR6, 0x3 ;  /* 0x0000000609067291 */ /* 0x000fd2000f8e18ff */
[----:B------:R-:W3:Y:S01]  /*1f20*/  LDS.64 R20, [UR6] ;  /* 0x00000006ff147984 */ /* 0x000ee20008000a00 */
[----:B0----5:R-:W-:Y:S02]  /*1f30*/  DADD R4, R14, -R4 ;  /* 0x000000000e047229 */ /* 0x021fe40000000804 */
[----:B-1----:R-:W-:-:S08]  /*1f40*/  DADD R12, R16, -R12 ;  /* 0x00000000100c7229 */ /* 0x002fd0000000080c */
        /* <DEDUP_REMOVED lines=24> */
.L_x_36:
[----:B------:R-:W-:Y:S05]  /*20d0*/  BSYNC.RECONVERGENT B1 ;  /* 0x0000000000017941 */ /* 0x000fea0003800200 */
.L_x_35:
        /* <DEDUP_REMOVED lines=20> */
[----:B------:R-:W-:Y:S01]  /*2220*/  IMAD.MOV.U32 R4, RZ, RZ, R32 ;  /* 0x000000ffff047224 */ /* 0x000fe200078e0020 */
[----:B------:R-:W-:-:S07]  /*2230*/  MOV R5, R33 ;  /* 0x0000002100057202 */ /* 0x000fce0000000f00 */
.L_x_38:
[----:B------:R-:W-:Y:S05]  /*2240*/  BSYNC.RECONVERGENT B1 ;  /* 0x0000000000017941 */ /* 0x000fea0003800200 */
.L_x_37:
[----:B------:R-:W0:Y:S01]  /*2250*/  LDC.64 R12, c[0x0][0x380] ;  /* 0x0000e000ff0c7b82 */ /* 0x000e220000000a00 */
[----:B------:R-:W0:Y:S01]  /*2260*/  F2I.F64.TRUNC R5, R4 ;  /* 0x0000000400057311 */ /* 0x000e22000030d100 */
[----:B------:R-:W-:Y:S02]  /*2270*/  IMAD.MOV.U32 R20, RZ, RZ, 0x1 ;  /* 0x00000001ff147424 */ /* 0x000fe400078e00ff */
[----:B------:R-:W-:Y:S02]  /*2280*/  IMAD.MOV.U32 R21, RZ, RZ, 0x0 ;  /* 0x00000000ff157424 */ /* 0x000fe400078e00ff */
[----:B0-----:R-:W-:-:S05]  /*2290*/  IMAD.WIDE R12, R5, 0x8, R12 ;  /* 0x00000008050c7825 */ /* 0x001fca00078e020c */
[----:B------:R0:W-:Y:S02]  /*22a0*/  REDG.E.ADD.64.STRONG.GPU desc[UR10][R12.64], R20 ;  /* 0x000000140c00798e */ /* 0x0001e4000c12e50a */
.L_x_23:
[----:B------:R-:W-:Y:S06]  /*22b0*/  BAR.SYNC.DEFER_BLOCKING 0x0 ;  /* 0x0000000000007b1d */ /* 0x000fec0000010000 */
[----:B------:R-:W-:Y:S05]  /*22c0*/  BRA.U UP1, `(.L_x_39) ;  /* 0xffffffdd01e47547 */ /* 0x000fea000b83ffff */
.L_x_0:
[----:B------:R-:W-:Y:S01]  /*22d0*/  IMAD.U32 R0, RZ, RZ, UR9 ;  /* 0x00000009ff007e24 */ /* 0x000fe2000f8e00ff */
[----:B-----5:R1:W-:Y:S01]  /*22e0*/  STS.64 [R11], R14 ;  /* 0x0000000e0b007388 */ /* 0x0203e20000000a00 */
[----:B------:R-:W-:Y:S02]  /*22f0*/  IADD3 R2, PT, PT, R10, 0x1, RZ ;  /* 0x000000010a027810 */ /* 0x000fe40007ffe0ff */
[----:B0-----:R-:W-:Y:S01]  /*2300*/  IMAD R5, R0, 0x8, R9 ;  /* 0x0000000800057824 */ /* 0x001fe200078e0209 */
[----:B------:R1:W-:Y:S01]  /*2310*/  STS.64 [R9], R16 ;  /* 0x0000001009007388 */ /* 0x0003e20000000a00 */
[----:B------:R-:W-:-:S03]  /*2320*/  ISETP.GE.U32.AND P0, PT, R2, UR9, PT ;  /* 0x0000000902007c0c */ /* 0x000fc6000bf06070 */
[----:B------:R1:W-:Y:S01]  /*2330*/  STS.64 [R5], R18 ;  /* 0x0000001205007388 */ /* 0x0003e20000000a00 */
[----:B------:R-:W-:Y:S09]  /*2340*/  BAR.SYNC.DEFER_BLOCKING 0x0 ;  /* 0x0000000000007b1d */ /* 0x000ff20000010000 */
[----:B------:R-:W-:Y:S05]  /*2350*/  @P0 EXIT ;  /* 0x000000000000094d */ /* 0x000fea0003800000 */
[----:B-1----:R-:W-:Y:S01]  /*2360*/  IMAD.U32 R5, RZ, RZ, UR9 ;  /* 0x00000009ff057e24 */ /* 0x002fe2000f8e00ff */
[----:B------:R-:W-:Y:S01]  /*2370*/  LOP3.LUT R0, RZ, R10, RZ, 0x33, !PT ;  /* 0x0000000aff007212 */ /* 0x000fe200078e33ff */
[----:B------:R-:W0:Y:S01]  /*2380*/  LDCU UR8, c[0x0][0x3ac] ;  /* 0x00007580ff0877ac */ /* 0x000e220008000800 */
[----:B------:R-:W-:Y:S01]  /*2390*/  BSSY B2, `(.L_x_40) ;  /* 0x000012b000027945 */ /* 0x000fe20003800000 */
[----:B------:R-:W-:Y:S02]  /*23a0*/  MOV R9, R2 ;  /* 0x0000000200097202 */ /* 0x000fe40000000f00 */
[----:B------:R-:W-:Y:S01]  /*23b0*/  IADD3 R4, PT, PT, R5, -0x2, -R10 ;  /* 0xfffffffe05047810 */ /* 0x000fe20007ffe80a */
[----:B------:R-:W-:Y:S01]  /*23c0*/  VIADD R0, R0, UR9 ;  /* 0x0000000900007c36 */ /* 0x000fe20008000000 */
[----:B------:R-:W1:Y:S02]  /*23d0*/  LDCU.64 UR6, c[0x0][0x3a0] ;  /* 0x00007400ff0677ac */ /* 0x000e640008000a00 */
[----:B------:R-:W-:-:S02]  /*23e0*/  ISETP.GE.U32.AND P0, PT, R4, 0x3, PT ;  /* 0x000000030400780c */ /* 0x000fc40003f06070 */
[----:B------:R-:W-:-:S11]  /*23f0*/  LOP3.LUT R8, R0, 0x3, RZ, 0xc0, !PT ;  /* 0x0000000300087812 */ /* 0x000fd600078ec0ff */
[----:B0-----:R-:W-:Y:S05]  /*2400*/  @!P0 BRA `(.L_x_41) ;  /* 0x00000010008c8947 */ /* 0x001fea0003800000 */
[----:B------:R-:W0:Y:S01]  /*2410*/  S2UR UR5, SR_CgaCtaId ;  /* 0x00000000000579c3 */ /* 0x000e220000008800 */
[----:B------:R-:W-:Y:S01]  /*2420*/  UMOV UR4, 0x400 ;  /* 0x0000040000047882 */ /* 0x000fe20000000000 */
[----:B------:R-:W-:Y:S01]  /*2430*/  LOP3.LUT R2, R0, 0xfffffffc, RZ, 0xc0, !PT ;  /* 0xfffffffc00027812 */ /* 0x000fe200078ec0ff */
[----:B------:R-:W-:Y:S01]  /*2440*/  BSSY B1, `(.L_x_42) ;  /* 0x000011e000017945 */ /* 0x000fe20003800000 */
[----:B------:R-:W-:Y:S01]  /*2450*/  VIADD R9, R10, 0x2 ;  /* 0x000000020a097836 */ /* 0x000fe20000000000 */
[----:B0-----:R-:W-:-:S06]  /*2460*/  ULEA UR4, UR5, UR4, 0x18 ;  /* 0x0000000405047291 */ /* 0x001fcc000f8ec0ff */
[----:B------:R-:W-:Y:S01]  /*2470*/  LEA R11, R10, UR4, 0x3 ;  /* 0x000000040a0b7c11 */ /* 0x000fe2000f8e18ff */
[----:B------:R-:W-:-:S04]  /*2480*/  IMAD.MOV R10, RZ, RZ, -R2 ;  /* 0x000000ffff0a7224 */ /* 0x000fc800078e0a02 */
[----:B------:R-:W-:-:S07]  /*2490*/  VIADD R11, R11, 0x10 ;  /* 0x000000100b0b7836 */ /* 0x000fce0000000000 */
.L_x_67:
[----:B------:R-:W-:Y:S01]  /*24a0*/  IADD3 R2, PT, PT, R6, 0x1, RZ ;  /* 0x0000000106027810 */ /* 0x000fe20007ffe0ff */
[----:B------:R-:W-:Y:S01]  /*24b0*/  VIADD R10, R10, 0x4 ;  /* 0x000000040a0a7836 */ /* 0x000fe20000000000 */
[----:B------:R-:W-:Y:S05]  /*24c0*/  YIELD ;  /* 0x0000000000007946 */ /* 0x000fea0003800000 */
[----:B-1----:R-:W-:Y:S01]  /*24d0*/  ISETP.GE.U32.AND P0, PT, R2, UR6, PT ;  /* 0x0000000602007c0c */ /* 0x002fe2000bf06070 */
[----:B------:R-:W-:Y:S01]  /*24e0*/  IMAD.U32 R28, RZ, RZ, UR9 ;  /* 0x00000009ff1c7e24 */ /* 0x000fe2000f8e00ff */
[----:B------:R-:W-:Y:S01]  /*24f0*/  SHF.R.S32.HI R2, RZ, 0x1f, R2 ;  /* 0x0000001fff027819 */ /* 0x000fe20000011402 */
[----:B------:R-:W-:Y:S01]  /*2500*/  IMAD.U32 R4, RZ, RZ, UR9 ;  /* 0x00000009ff047e24 */ /* 0x000fe2000f8e00ff */
[----:B------:R-:W-:Y:S01]  /*2510*/  BSSY.RECONVERGENT B3, `(.L_x_43) ;  /* 0x0000041000037945 */ /* 0x000fe20003800200 */
[----:B------:R-:W-:-:S02]  /*2520*/  ISETP.NE.AND P1, PT, R10, RZ, PT ;  /* 0x000000ff0a00720c */ /* 0x000fc40003f25270 */
[----:B------:R-:W-:Y:S01]  /*2530*/  ISETP.GE.AND.EX P0, PT, R2, UR7, PT, P0 ;  /* 0x0000000702007c0c */ /* 0x000fe2000bf06300 */
[----:B------:R-:W-:Y:S01]  /*2540*/  IMAD R29, R4, 0x10, R11 ;  /* 0x00000010041d7824 */ /* 0x000fe200078e020b */
[----:B------:R-:W-:-:S11]  /*2550*/  LEA R28, R28, R11, 0x3 ;  /* 0x0000000b1c1c7211 */ /* 0x000fd600078e18ff */
[----:B0-----:R-:W-:Y:S05]  /*2560*/  @P0 BRA `(.L_x_44) ;  /* 0x0000000000ec0947 */ /* 0x001fea0003800000 */
[----:B---34-:R-:W0:Y:S01]  /*2570*/  LDS.64 R12, [R28+-0x8] ;  /* 0xfffff8001c0c7984 */ /* 0x018e220000000a00 */
[----:B------:R-:W-:Y:S01]  /*2580*/  IMAD.MOV.U32 R30, RZ, RZ, 0x0 ;  /* 0x00000000ff1e7424 */ /* 0x000fe200078e00ff */
[----:B------:R-:W-:Y:S01]  /*2590*/  MOV R31, 0x3fd80000 ;  /* 0x3fd80000001f7802 */ /* 0x000fe20000000f00 */
[----:B------:R-:W-:Y:S01]  /*25a0*/  BSSY.RECONVERGENT B4, `(.L_x_45) ;  /* 0x000001b000047945 */ /* 0x000fe20003800200 */
[----:B------:R-:W1:Y:S04]  /*25b0*/  LDS.64 R4, [R11+-0x8] ;  /* 0xfffff8000b047984 */ /* 0x000e680000000a00 */
[----:B------:R-:W3:Y:S01]  /*25c0*/  LDS.64 R20, [R29+-0x8] ;  /* 0xfffff8001d147984 */ /* 0x000ee20000000a00 */
[----:B0-----:R-:W-:Y:S02]  /*25d0*/  DADD R12, R16, -R12 ;  /* 0x00000000100c7229 */ /* 0x001fe4000000080c */
[----:B-1----:R-:W-:-:S06]  /*25e0*/  DADD R4, R14, -R4 ;  /* 0x000000000e047229 */ /* 0x002fcc0000000804 */
[----:B------:R-:W-:Y:S02]  /*25f0*/  DMUL R12, R12, R12 ;  /* 0x0000000c0c0c7228 */ /* 0x000fe40000000000 */
[----:B---3--:R-:W-:-:S06]  /*2600*/  DADD R20, R18, -R20 ;  /* 0x0000000012147229 */ /* 0x008fcc0000000814 */
[----:B------:R-:W-:-:S08]  /*2610*/  DFMA R12, R4, R4, R12 ;  /* 0x00000004040c722b */ /* 0x000fd0000000000c */
[----:B------:R-:W-:-:S06]  /*2620*/  DFMA R24, R20, R20, R12 ;  /* 0x000000141418722b */ /* 0x000fcc000000000c */
        /* <DEDUP_REMOVED lines=18> */
.L_x_46:
[----:B------:R-:W-:Y:S05]  /*2750*/  BSYNC.RECONVERGENT B4 ;  /* 0x0000000000047941 */ /* 0x000fea0003800200 */
.L_x_45:
[----:B------:R-:W0:Y:S01]  /*2760*/  LDC.64 R4, c[0x0][0x3a8] ;  /* 0x0000ea00ff047b82 */ /* 0x000e220000000a00 */
[----:B------:R-:W0:Y:S01]  /*2770*/  MUFU.RCP64H R13, UR8 ;  /* 0x00000008000d7d08 */ /* 0x000e220008001800 */
[----:B------:R-:W-:Y:S01]  /*2780*/  IMAD.MOV.U32 R12, RZ, RZ, 0x1 ;  /* 0x00000001ff0c7424 */ /* 0x000fe200078e00ff */
[----:B------:R-:W-:Y:S01]  /*2790*/  FSETP.GEU.AND P2, PT, |R27|, 6.5827683646048100446e-37, PT ;  /* 0x036000001b00780b */ /* 0x000fe20003f4e200 */
[----:B------:R-:W-:Y:S04]  /*27a0*/  BSSY.RECONVERGENT B4, `(.L_x_47) ;  /* 0x0000011000047945 */ /* 0x000fe80003800200 */
[----:B0-----:R-:W-:-:S08]  /*27b0*/  DFMA R20, R12, -R4, 1 ;  /* 0x3ff000000c14742b */ /* 0x001fd00000000804 */
        /* <DEDUP_REMOVED lines=15> */
.L_x_48:
[----:B------:R-:W-:Y:S05]  /*28b0*/  BSYNC.RECONVERGENT B4 ;  /* 0x0000000000047941 */ /* 0x000fea0003800200 */
.L_x_47:
[----:B------:R-:W0:Y:S01]  /*28c0*/  LDC.64 R12, c[0x0][0x380] ;  /* 0x0000e000ff0c7b82 */ /* 0x000e220000000a00 */
[----:B------:R-:W0:Y:S01]  /*28d0*/  F2I.F64.TRUNC R5, R4 ;  /* 0x0000000400057311 */ /* 0x000e22000030d100 */
[----:B------:R-:W-:Y:S02]  /*28e0*/  IMAD.MOV.U32 R20, RZ, RZ, 0x1 ;  /* 0x00000001ff147424 */ /* 0x000fe400078e00ff */
[----:B------:R-:W-:Y:S02]  /*28f0*/  IMAD.MOV.U32 R21, RZ, RZ, 0x0 ;  /* 0x00000000ff157424 */ /* 0x000fe400078e00ff */
[----:B0-----:R-:W-:-:S05]  /*2900*/  IMAD.WIDE R12, R5, 0x8, R12 ;  /* 0x00000008050c7825 */ /* 0x001fca00078e020c */
[----:B------:R0:W-:Y:S02]  /*2910*/  REDG.E.ADD.64.STRONG.GPU desc[UR10][R12.64], R20 ;  /* 0x000000140c00798e */ /* 0x0001e4000c12e50a */
.L_x_44:
[----:B------:R-:W-:Y:S05]  /*2920*/  BSYNC.RECONVERGENT B3 ;  /* 0x0000000000037941 */ /* 0x000fea0003800200 */
.L_x_43:
[----:B------:R-:W-:Y:S01]  /*2930*/  VIADD R2, R6, 0x2 ;  /* 0x0000000206027836 */ /* 0x000fe20000000000 */
[----:B------:R-:W-:Y:S04]  /*2940*/  BSSY.RECONVERGENT B3, `(.L_x_49) ;  /* 0x0000040000037945 */ /* 0x000fe80003800200 */
[----:B------:R-:W-:Y:S02]  /*2950*/  ISETP.GE.U32.AND P0, PT, R2, UR6, PT ;  /* 0x0000000602007c0c */ /* 0x000fe4000bf06070 */
[----:B------:R-:W-:-:S04]  /*2960*/  SHF.R.S32.HI R2, RZ, 0x1f, R2 ;  /* 0x0000001fff027819 */ /* 0x000fc80000011402 */
[----:B------:R-:W-:-:S13]  /*2970*/  ISETP.GE.AND.EX P0, PT, R2, UR7, PT, P0 ;  /* 0x0000000702007c0c */ /* 0x000fda000bf06300 */
[----:B------:R-:W-:Y:S05]  /*2980*/  @P0 BRA `(.L_x_50) ;  /* 0x0000000000ec0947 */ /* 0x000fea0003800000 */
[----:B0--34-:R-:W0:Y:S01]  /*2990*/  LDS.64 R12, [R28] ;  /* 0x000000001c0c7984 */ /* 0x019e220000000a00 */
[----:B------:R-:W-:Y:S01]  /*29a0*/  IMAD.MOV.U32 R30, RZ, RZ, 0x0 ;  /* 0x00000000ff1e7424 */ /* 0x000fe200078e00ff */
[----:B------:R-:W-:Y:S01]  /*29b0*/  BSSY.RECONVERGENT B4, `(.L_x_51) ;  /* 0x000001c000047945 */ /* 0x000fe20003800200 */
[----:B------:R-:W-:Y:S01]  /*29c0*/  IMAD.MOV.U32 R31, RZ, RZ, 0x3fd80000 ;  /* 0x3fd80000ff1f7424 */ /* 0x000fe200078e00ff */
[----:B------:R-:W1:Y:S04]  /*29d0*/  LDS.64 R4, [R11] ;  /* 0x000000000b047984 */ /* 0x000e680000000a00 */
[----:B------:R-:W3:Y:S01]  /*29e0*/  LDS.64 R20, [R29] ;  /* 0x000000001d147984 */ /* 0x000ee20000000a00 */
[----:B0-----:R-:W-:Y:S02]  /*29f0*/  DADD R12, R16, -R12 ;  /* 0x00000000100c7229 */ /* 0x001fe4000000080c */
[----:B-1----:R-:W-:-:S06]  /*2a00*/  DADD R4, R14, -R4 ;  /* 0x000000000e047229 */ /* 0x002fcc0000000804 */
[----:B------:R-:W-:Y:S02]  /*2a10*/  DMUL R12, R12, R12 ;  /* 0x0000000c0c0c7228 */ /* 0x000fe40000000000 */
[----:B---3--:R-:W-:-:S06]  /*2a20*/  DADD R20, R18, -R20 ;  /* 0x0000000012147229 */ /* 0x008fcc0000000814 */
[----:B------:R-:W-:-:S08]  /*2a30*/  DFMA R12, R4, R4, R12 ;  /* 0x00000004040c722b */ /* 0x000fd0000000000c */
[----:B------:R-:W-:-:S06]  /*2a40*/  DFMA R24, R20, R20, R12 ;  /* 0x000000141418722b */ /* 0x000fcc000000000c */
        /* <DEDUP_REMOVED lines=18> */
.L_x_52:
[----:B------:R-:W-:Y:S05]  /*2b70*/  BSYNC.RECONVERGENT B4 ;  /* 0x0000000000047941 */ /* 0x000fea0003800200 */
.L_x_51:
        /* <DEDUP_REMOVED lines=21> */
.L_x_54:
[----:B------:R-:W-:Y:S05]  /*2cd0*/  BSYNC.RECONVERGENT B4 ;  /* 0x0000000000047941 */ /* 0x000fea0003800200 */
.L_x_53:
[----:B------:R-:W0:Y:S01]  /*2ce0*/  LDC.64 R12, c[0x0][0x380] ;  /* 0x0000e000ff0c7b82 */ /* 0x000e220000000a00 */
[----:B------:R-:W0:Y:S01]  /*2cf0*/  F2I.F64.TRUNC R5, R4 ;  /* 0x0000000400057311 */ /* 0x000e22000030d100 */
[----:B------:R-:W-:Y:S01]  /*2d00*/  IMAD.MOV.U32 R20, RZ, RZ, 0x1 ;  /* 0x00000001ff147424 */ /* 0x000fe200078e00ff */
[----:B------:R-:W-:Y:S01]  /*2d10*/  MOV R21, 0x0 ;  /* 0x0000000000157802 */ /* 0x000fe20000000f00 */
[----:B0-----:R-:W-:-:S05]  /*2d20*/  IMAD.WIDE R12, R5, 0x8, R12 ;  /* 0x00000008050c7825 */ /* 0x001fca00078e020c */
[----:B------:R1:W-:Y:S02]  /*2d30*/  REDG.E.ADD.64.STRONG.GPU desc[UR10][R12.64], R20 ;  /* 0x000000140c00798e */ /* 0x0003e4000c12e50a */
.L_x_50:
[----:B------:R-:W-:Y:S05]  /*2d40*/  BSYNC.RECONVERGENT B3 ;  /* 0x0000000000037941 */ /* 0x000fea0003800200 */
.L_x_49:
[----:B------:R-:W-:Y:S01]  /*2d50*/  VIADD R2, R6, 0x3 ;  /* 0x0000000306027836 */ /* 0x000fe20000000000 */
[----:B------:R-:W-:Y:S04]  /*2d60*/  BSSY.RECONVERGENT B3, `(.L_x_55) ;  /* 0x0000043000037945 */ /* 0x000fe80003800200 */
[----:B------:R-:W-:Y:S02]  /*2d70*/  ISETP.GE.U32.AND P0, PT, R2, UR6, PT ;  /* 0x0000000602007c0c */ /* 0x000fe4000bf06070 */
[----:B------:R-:W-:-:S04]  /*2d80*/  SHF.R.S32.HI R2, RZ, 0x1f, R2 ;  /* 0x0000001fff027819 */ /* 0x000fc80000011402 */
[----:B------:R-:W-:-:S13]  /*2d90*/  ISETP.GE.AND.EX P0, PT, R2, UR7, PT, P0 ;  /* 0x0000000702007c0c */ /* 0x000fda000bf06300 */
[----:B------:R-:W-:Y:S05]  /*2da0*/  @P0 BRA `(.L_x_56) ;  /* 0x0000000000f80947 */ /* 0x000fea0003800000 */
[----:B01-34-:R-:W0:Y:S01]  /*2db0*/  LDS.64 R12, [R28+0x8] ;  /* 0x000008001c0c7984 */ /* 0x01be220000000a00 */
[----:B------:R-:W-:Y:S01]  /*2dc0*/  IMAD.MOV.U32 R26, RZ, RZ, 0x0 ;  /* 0x00000000ff1a7424 */ /* 0x000fe200078e00ff */
[----:B------:R-:W-:Y:S01]  /*2dd0*/  MOV R27, 0x3fd80000 ;  /* 0x3fd80000001b7802 */ /* 0x000fe20000000f00 */
[----:B------:R-:W-:Y:S01]  /*2de0*/  BSSY.RECONVERGENT B4, `(.L_x_57) ;  /* 0x000001d000047945 */ /* 0x000fe20003800200 */
[----:B------:R-:W1:Y:S04]  /*2df0*/  LDS.64 R4, [R11+0x8] ;  /* 0x000008000b047984 */ /* 0x000e680000000a00 */
[----:B------:R-:W3:Y:S01]  /*2e00*/  LDS.64 R20, [R29+0x8] ;  /* 0x000008001d147984 */ /* 0x000ee20000000a00 */
        /* <DEDUP_REMOVED lines=24> */
[----:B------:R-:W-:Y:S02]  /*2f90*/  IMAD.MOV.U32 R30, RZ, RZ, R26 ;  /* 0x000000ffff1e7224 */ /* 0x000fe400078e001a */
[----:B------:R-:W-:-:S07]  /*2fa0*/  IMAD.MOV.U32 R31, RZ, RZ, R27 ;  /* 0x000000ffff1f7224 */ /* 0x000fce00078e001b */
.L_x_58:
[----:B------:R-:W-:Y:S05]  /*2fb0*/  BSYNC.RECONVERGENT B4 ;  /* 0x0000000000047941 */ /* 0x000fea0003800200 */
.L_x_57:
        /* <DEDUP_REMOVED lines=16> */
[----:B------:R-:W-:Y:S01]  /*30c0*/  MOV R24, R30 ;  /* 0x0000001e00187202 */ /* 0x000fe20000000f00 */
[----:B------:R-:W-:Y:S01]  /*30d0*/  IMAD.MOV.U32 R27, RZ, RZ, R31 ;  /* 0x000000ffff1b7224 */ /* 0x000fe200078e001f */
[----:B------:R-:W-:-:S07]  /*30e0*/  MOV R2, 0x3100 ;  /* 0x0000310000027802 */ /* 0x000fce0000000f00 */
[----:B--2---:R-:W-:Y:S05]  /*30f0*/  CALL.REL.NOINC `($__internal_0_$__cuda_sm20_div_rn_f64_full) ;  /* 0x0000001400147944 */ /* 0x004fea0003c00000 */
[----:B------:R-:W-:Y:S02]  /*3100*/  IMAD.MOV.U32 R4, RZ, RZ, R32 ;  /* 0x000000ffff047224 */ /* 0x000fe400078e0020 */
[----:B------:R-:W-:-:S07]  /*3110*/  IMAD.MOV.U32 R5, RZ, RZ, R33 ;  /* 0x000000ffff057224 */ /* 0x000fce00078e0021 */
.L_x_60:
[----:B------:R-:W-:Y:S05]  /*3120*/  BSYNC.RECONVERGENT B4 ;  /* 0x0000000000047941 */ /* 0x000fea0003800200 */
.L_x_59:
[----:B------:R-:W0:Y:S01]  /*3130*/  LDC.64 R12, c[0x0][0x380] ;  /* 0x0000e000ff0c7b82 */ /* 0x000e220000000a00 */
[----:B------:R-:W0:Y:S01]  /*3140*/  F2I.F64.TRUNC R5, R4 ;  /* 0x0000000400057311 */ /* 0x000e22000030d100 */
[----:B------:R-:W-:Y:S01]  /*3150*/  MOV R20, 0x1 ;  /* 0x0000000100147802 */ /* 0x000fe20000000f00 */
[----:B------:R-:W-:Y:S02]  /*3160*/  IMAD.MOV.U32 R21, RZ, RZ, 0x0 ;  /* 0x00000000ff157424 */ /* 0x000fe400078e00ff */
[----:B0-----:R-:W-:-:S05]  /*3170*/  IMAD.WIDE R12, R5, 0x8, R12 ;  /* 0x00000008050c7825 */ /* 0x001fca00078e020c */
[----:B------:R0:W-:Y:S02]  /*3180*/  REDG.E.ADD.64.STRONG.GPU desc[UR10][R12.64], R20 ;  /* 0x000000140c00798e */ /* 0x0001e4000c12e50a */
.L_x_56:
[----:B------:R-:W-:Y:S05]  /*3190*/  BSYNC.RECONVERGENT B3 ;  /* 0x0000000000037941 */ /* 0x000fea0003800200 */
.L_x_55:
[----:B------:R-:W-:Y:S01]  /*31a0*/  VIADD R6, R6, 0x4 ;  /* 0x0000000406067836 */ /* 0x000fe20000000000 */
[----:B------:R-:W-:Y:S04]  /*31b0*/  BSSY.RECONVERGENT B3, `(.L_x_61) ;  /* 0x0000043000037945 */ /* 0x000fe80003800200 */
[----:B------:R-:W-:Y:S02]  /*31c0*/  ISETP.GE.U32.AND P0, PT, R6, UR6, PT ;  /* 0x0000000606007c0c */ /* 0x000fe4000bf06070 */
[----:B------:R-:W-:-:S04]  /*31d0*/  SHF.R.S32.HI R2, RZ, 0x1f, R6 ;  /* 0x0000001fff027819 */ /* 0x000fc80000011406 */
[----:B------:R-:W-:-:S13]  /*31e0*/  ISETP.GE.AND.EX P0, PT, R2, UR7, PT, P0 ;  /* 0x0000000702007c0c */ /* 0x000fda000bf06300 */
[----:B------:R-:W-:Y:S05]  /*31f0*/  @P0 BRA `(.L_x_62) ;  /* 0x0000000000f80947 */ /* 0x000fea0003800000 */
[----:B01-34-:R-:W0:Y:S01]  /*3200*/  LDS.64 R12, [R28+0x10] ;  /* 0x000010001c0c7984 */ /* 0x01be220000000a00 */
[----:B------:R-:W-:Y:S03]  /*3210*/  BSSY.RECONVERGENT B4, `(.L_x_63) ;  /* 0x0000020000047945 */ /* 0x000fe60003800200 */
[----:B------:R-:W1:Y:S04]  /*3220*/  LDS.64 R4, [R11+0x10] ;  /* 0x000010000b047984 */ /* 0x000e680000000a00 */
[----:B------:R-:W3:Y:S01]  /*3230*/  LDS.64 R20, [R29+0x10] ;  /* 0x000010001d147984 */ /* 0x000ee20000000a00 */
[----:B0-----:R-:W-:Y:S02]  /*3240*/  DADD R12, R16, -R12 ;  /* 0x00000000100c7229 */ /* 0x001fe4000000080c */
        /* <DEDUP_REMOVED lines=23> */
[----:B------:R-:W-:Y:S01]  /*33c0*/  MOV R2, 0x33f0 ;  /* 0x000033f000027802 */ /* 0x000fe20000000f00 */
[----:B------:R-:W-:-:S07]  /*33d0*/  IMAD.MOV.U32 R23, RZ, RZ, R27 ;  /* 0x000000ffff177224 */ /* 0x000fce00078e001b */
[----:B--2---:R-:W-:Y:S05]  /*33e0*/  CALL.REL.NOINC `($__internal_1_$__cuda_sm20_dsqrt_rn_f64_mediumpath_v1) ;  /* 0x0000001400d07944 */ /* 0x004fea0003c00000 */
[----:B------:R-:W-:Y:S01]  /*33f0*/  IMAD.MOV.U32 R24, RZ, RZ, R26 ;  /* 0x000000ffff187224 */ /* 0x000fe200078e001a */
[----:B------:R-:W-:-:S07]  /*3400*/  MOV R25, R27 ;  /* 0x0000001b00197202 */ /* 0x000fce0000000f00 */
.L_x_64:
[----:B------:R-:W-:Y:S05]  /*3410*/  BSYNC.RECONVERGENT B4 ;  /* 0x0000000000047941 */ /* 0x000fea0003800200 */
.L_x_63:
        /* <DEDUP_REMOVED lines=21> */
.L_x_66:
[----:B------:R-:W-:Y:S05]  /*3570*/  BSYNC.RECONVERGENT B4 ;  /* 0x0000000000047941 */ /* 0x000fea0003800200 */
.L_x_65:
[----:B------:R-:W0:Y:S01]  /*3580*/  LDC.64 R12, c[0x0][0x380] ;  /* 0x0000e000ff0c7b82 */ /* 0x000e220000000a00 */
[----:B------:R-:W0:Y:S01]  /*3590*/  F2I.F64.TRUNC R5, R4 ;  /* 0x0000000400057311 */ /* 0x000e22000030d100 */
[----:B------:R-:W-:Y:S02]  /*35a0*/  IMAD.MOV.U32 R20, RZ, RZ, 0x1 ;  /* 0x00000001ff147424 */ /* 0x000fe400078e00ff */
[----:B------:R-:W-:Y:S02]  /*35b0*/  IMAD.MOV.U32 R21, RZ, RZ, 0x0 ;  /* 0x00000000ff157424 */ /* 0x000fe400078e00ff */
[----:B0-----:R-:W-:-:S05]  /*35c0*/  IMAD.WIDE R12, R5, 0x8, R12 ;  /* 0x00000008050c7825 */ /* 0x001fca00078e020c */
[----:B------:R0:W-:Y:S02]  /*35d0*/  REDG.E.ADD.64.STRONG.GPU desc[UR10][R12.64], R20 ;  /* 0x000000140c00798e */ /* 0x0001e4000c12e50a */
.L_x_62:
[----:B------:R-:W-:Y:S05]  /*35e0*/  BSYNC.RECONVERGENT B3 ;  /* 0x0000000000037941 */ /* 0x000fea0003800200 */
.L_x_61:
[----:B------:R-:W-:Y:S01]  /*35f0*/  VIADD R9, R9, 0x4 ;  /* 0x0000000409097836 */ /* 0x000fe20000000000 */
[----:B------:R-:W-:Y:S01]  /*3600*/  IADD3 R11, PT, PT, R11, 0x20, RZ ;  /* 0x000000200b0b7810 */ /* 0x000fe20007ffe0ff */
[----:B------:R-:W-:Y:S06]  /*3610*/  @P1 BRA `(.L_x_67) ;  /* 0xffffffec00a01947 */ /* 0x000fec000383ffff */
[----:B------:R-:W-:Y:S05]  /*3620*/  BSYNC B1 ;  /* 0x0000000000017941 */ /* 0x000fea0003800000 */
.L_x_42:
[----:B------:R-:W-:-:S07]  /*3630*/  VIADD R9, R9, 0xffffffff ;  /* 0xffffffff09097836 */ /* 0x000fce0000000000 */
.L_x_41:
[----:B-1----:R-:W-:Y:S05]  /*3640*/  BSYNC B2 ;  /* 0x0000000000027941 */ /* 0x002fea0003800000 */
.L_x_40:
[----:B------:R-:W-:-:S13]  /*3650*/  ISETP.NE.AND P0, PT, R8, RZ, PT ;  /* 0x000000ff0800720c */ /* 0x000fda0003f05270 */
[----:B------:R-:W-:Y:S05]  /*3660*/  @!P0 EXIT ;  /* 0x000000000000894d */ /* 0x000fea0003800000 */
[----:B------:R-:W-:Y:S01]  /*3670*/  ISETP.NE.AND P0, PT, R8, 0x1, PT ;  /* 0x000000010800780c */ /* 0x000fe20003f05270 */
[----:B------:R-:W-:-:S12]  /*3680*/  BSSY.RECONVERGENT B1, `(.L_x_68) ;  /* 0x0000099000017945 */ /* 0x000fd80003800200 */
[----:B------:R-:W-:Y:S05]  /*3690*/  @!P0 BRA `(.L_x_69) ;  /* 0x00000008005c8947 */ /* 0x000fea0003800000 */
[----:B------:R-:W1:Y:S01]  /*36a0*/  S2UR UR5, SR_CgaCtaId ;  /* 0x00000000000579c3 */ /* 0x000e620000008800 */
[----:B------:R-:W5:Y:S01]  /*36b0*/  LDCU.64 UR14, c[0x0][0x3a0] ;  /* 0x00007400ff0e77ac */ /* 0x000f620008000a00 */
[----:B------:R-:W-:Y:S01]  /*36c0*/  VIADD R6, R9, UR12 ;  /* 0x0000000c09067c36 */ /* 0x000fe20008000000 */
[----:B------:R-:W-:Y:S01]  /*36d0*/  MOV R11, UR9 ;  /* 0x00000009000b7c02 */ /* 0x000fe20008000f00 */
[----:B------:R-:W-:Y:S01]  /*36e0*/  IMAD.U32 R5, RZ, RZ, UR9 ;  /* 0x00000009ff057e24 */ /* 0x000fe2000f8e00ff */
[----:B------:R-:W-:Y:S01]  /*36f0*/  UMOV UR4, 0x400 ;  /* 0x0000040000047882 */ /* 0x000fe20000000000 */
[----:B------:R-:W-:Y:S01]  /*3700*/  BSSY.RECONVERGENT B2, `(.L_x_70) ;  /* 0x0000048000027945 */ /* 0x000fe20003800200 */
[----:B------:R-:W-:Y:S02]  /*3710*/  SHF.R.S32.HI R2, RZ, 0x1f, R6 ;  /* 0x0000001fff027819 */ /* 0x000fe40000011406 */
[----:B-----5:R-:W-:-:S04]  /*3720*/  ISETP.GE.U32.AND P0, PT, R6, UR14, PT ;  /* 0x0000000e06007c0c */ /* 0x020fc8000bf06070 */
[----:B------:R-:W-:Y:S01]  /*3730*/  ISETP.GE.AND.EX P0, PT, R2, UR15, PT, P0 ;  /* 0x0000000f02007c0c */ /* 0x000fe2000bf06300 */
[----:B-1----:R-:W-:-:S06]  /*3740*/  ULEA UR4, UR5, UR4, 0x18 ;  /* 0x0000000405047291 */ /* 0x002fcc000f8ec0ff */
[----:B------:R-:W-:-:S05]  /*3750*/  LEA R8, R9, UR4, 0x3 ;  /* 0x0000000409087c11 */ /* 0x000fca000f8e18ff */
[----:B------:R-:W-:-:S04]  /*3760*/  IMAD R10, R5, 0x8, R8 ;  /* 0x00000008050a7824 */ /* 0x000fc800078e0208 */
[----:B------:R-:W-:Y:S01]  /*3770*/  IMAD R11, R11, 0x8, R10 ;  /* 0x000000080b0b7824 */ /* 0x000fe200078e020a */
[----:B------:R-:W-:Y:S06]  /*3780*/  @P0 BRA `(.L_x_71) ;  /* 0x0000000000fc0947 */ /* 0x000fec0003800000 */
[----:B0--34-:R-:W0:Y:S01]  /*3790*/  LDS.64 R12, [R10] ;  /* 0x000000000a0c7984 */ /* 0x019e220000000a00 */
[----:B------:R-:W-:Y:S03]  /*37a0*/  BSSY.RECONVERGENT B3, `(.L_x_72) ;  /* 0x0000020000037945 */ /* 0x000fe60003800200 */
[----:B------:R-:W1:Y:S04]  /*37b0*/  LDS.64 R4, [R8] ;  /* 0x0000000008047984 */ /* 0x000e680000000a00 */
[----:B------:R-:W3:Y:S01]  /*37c0*/  LDS.64 R20, [R11] ;  /* 0x000000000b147984 */ /* 0x000ee20000000a00 */
        /* <DEDUP_REMOVED lines=29> */
.L_x_73:
[----:B------:R-:W-:Y:S05]  /*39a0*/  BSYNC.RECONVERGENT B3 ;  /* 0x0000000000037941 */ /* 0x000fea0003800200 */
.L_x_72:
        /* <DEDUP_REMOVED lines=22> */
.L_x_75:
[----:B------:R-:W-:Y:S05]  /*3b10*/  BSYNC.RECONVERGENT B3 ;  /* 0x0000000000037941 */ /* 0x000fea0003800200 */
.L_x_74:
[----:B------:R-:W0:Y:S01]  /*3b20*/  LDC.64 R12, c[0x0][0x380] ;  /* 0x0000e000ff0c7b82 */ /* 0x000e220000000a00 */
[----:B------:R-:W0:Y:S01]  /*3b30*/  F2I.F64.TRUNC R5, R4 ;  /* 0x0000000400057311 */ /* 0x000e22000030d100 */
[----:B------:R-:W-:Y:S02]  /*3b40*/  IMAD.MOV.U32 R20, RZ, RZ, 0x1 ;  /* 0x00000001ff147424 */ /* 0x000fe400078e00ff */
[----:B------:R-:W-:Y:S02]  /*3b50*/  IMAD.MOV.U32 R21, RZ, RZ, 0x0 ;  /* 0x00000000ff157424 */ /* 0x000fe400078e00ff */
[----:B0-----:R-:W-:-:S05]  /*3b60*/  IMAD.WIDE R12, R5, 0x8, R12 ;  /* 0x00000008050c7825 */ /* 0x001fca00078e020c */
[----:B------:R1:W-:Y:S02]  /*3b70*/  REDG.E.ADD.64.STRONG.GPU desc[UR10][R12.64], R20 ;  /* 0x000000140c00798e */ /* 0x0003e4000c12e50a */
.L_x_71:
[----:B------:R-:W-:Y:S05]  /*3b80*/  BSYNC.RECONVERGENT B2 ;  /* 0x0000000000027941 */ /* 0x000fea0003800200 */
.L_x_70:
[----:B------:R-:W5:Y:S01]  /*3b90*/  LDCU.64 UR4, c[0x0][0x3a0] ;  /* 0x00007400ff0477ac */ /* 0x000f620008000a00 */
[----:B------:R-:W-:Y:S01]  /*3ba0*/  VIADD R6, R6, 0x1 ;  /* 0x0000000106067836 */ /* 0x000fe20000000000 */
[----:B------:R-:W-:Y:S04]  /*3bb0*/  BSSY.RECONVERGENT B2, `(.L_x_76) ;  /* 0x0000044000027945 */ /* 0x000fe80003800200 */
[----:B-----5:R-:W-:Y:S02]  /*3bc0*/  ISETP.GE.U32.AND P0, PT, R6, UR4, PT ;  /* 0x0000000406007c0c */ /* 0x020fe4000bf06070 */
[----:B------:R-:W-:-:S04]  /*3bd0*/  SHF.R.S32.HI R6, RZ, 0x1f, R6 ;  /* 0x0000001fff067819 */ /* 0x000fc80000011406 */
[----:B------:R-:W-:-:S13]  /*3be0*/  ISETP.GE.AND.EX P0, PT, R6, UR5, PT, P0 ;  /* 0x0000000506007c0c */ /* 0x000fda000bf06300 */
[----:B------:R-:W-:Y:S05]  /*3bf0*/  @P0 BRA `(.L_x_77) ;  /* 0x0000000000fc0947 */ /* 0x000fea0003800000 */
[----:B------:R-:W5:Y:S01]  /*3c00*/  LDS.64 R6, [R10+0x8] ;  /* 0x000008000a067984 */ /* 0x000f620000000a00 */
[----:B------:R-:W-:Y:S03]  /*3c10*/  BSSY.RECONVERGENT B3, `(.L_x_78) ;  /* 0x000001f000037945 */ /* 0x000fe60003800200 */
[----:B------:R-:W2:Y:S04]  /*3c20*/  LDS.64 R4, [R8+0x8] ;  /* 0x0000080008047984 */ /* 0x000ea80000000a00 */
[----:B01-34-:R-:W0:Y:S01]  /*3c30*/  LDS.64 R12, [R11+0x8] ;  /* 0x000008000b0c7984 */ /* 0x01be220000000a00 */
[----:B-----5:R-:W-:Y:S02]  /*3c40*/  DADD R6, R16, -R6 ;  /* 0x0000000010067229 */ /* 0x020fe40000000806 */
[----:B--2---:R-:W-:-:S06]  /*3c50*/  DADD R4, R14, -R4 ;  /* 0x000000000e047229 */ /* 0x004fcc0000000804 */
[----:B------:R-:W-:Y:S02]  /*3c60*/  DMUL R6, R6, R6 ;  /* 0x0000000606067228 */ /* 0x000fe40000000000 */
[----:B0-----:R-:W-:-:S06]  /*3c70*/  DADD R12, R18, -R12 ;  /* 0x00000000120c7229 */ /* 0x001fcc000000080c */
        /* <DEDUP_REMOVED lines=21> */
[----:B------:R-:W-:Y:S05]  /*3dd0*/  CALL.REL.NOINC `($__internal_1_$__cuda_sm20_dsqrt_rn_f64_mediumpath_v1) ;  /* 0x0000000c00547944 */ /* 0x000fea0003c00000 */
[----:B------:R-:W-:Y:S01]  /*3de0*/  IMAD.MOV.U32 R6, RZ, RZ, R26 ;  /* 0x000000ffff067224 */ /* 0x000fe200078e001a */
[----:B------:R-:W-:-:S07]  /*3df0*/  MOV R7, R27 ;  /* 0x0000001b00077202 */ /* 0x000fce0000000f00 */
.L_x_79:
[----:B------:R-:W-:Y:S05]  /*3e00*/  BSYNC.RECONVERGENT B3 ;  /* 0x0000000000037941 */ /* 0x000fea0003800200 */
.L_x_78:
        /* <DEDUP_REMOVED lines=18> */
[----:B------:R-:W-:Y:S01]  /*3f30*/  MOV R2, 0x3f60 ;  /* 0x00003f6000027802 */ /* 0x000fe20000000f00 */
[----:B------:R-:W-:-:S07]  /*3f40*/  IMAD.MOV.U32 R27, RZ, RZ, R7 ;  /* 0x000000ffff1b7224 */ /* 0x000fce00078e0007 */
[----:B------:R-:W-:Y:S05]  /*3f50*/  CALL.REL.NOINC `($__internal_0_$__cuda_sm20_div_rn_f64_full) ;  /* 0x00000004007c7944 */ /* 0x000fea0003c00000 */
[----:B------:R-:W-:Y:S01]  /*3f60*/  MOV R4, R32 ;  /* 0x0000002000047202 */ /* 0x000fe20000000f00 */
[----:B------:R-:W-:-:S07]  /*3f70*/  IMAD.MOV.U32 R5, RZ, RZ, R33 ;  /* 0x000000ffff057224 */ /* 0x000fce00078e0021 */
.L_x_81:
[----:B------:R-:W-:Y:S05]  /*3f80*/  BSYNC.RECONVERGENT B3 ;  /* 0x0000000000037941 */ /* 0x000fea0003800200 */
.L_x_80:
[----:B------:R-:W0:Y:S01]  /*3f90*/  LDC.64 R6, c[0x0][0x380] ;  /* 0x0000e000ff067b82 */ /* 0x000e220000000a00 */
[----:B------:R-:W0:Y:S01]  /*3fa0*/  F2I.F64.TRUNC R5, R4 ;  /* 0x0000000400057311 */ /* 0x000e22000030d100 */
[----:B------:R-:W-:Y:S02]  /*3fb0*/  IMAD.MOV.U32 R10, RZ, RZ, 0x1 ;  /* 0x00000001ff0a7424 */ /* 0x000fe400078e00ff */
[----:B------:R-:W-:Y:S02]  /*3fc0*/  IMAD.MOV.U32 R11, RZ, RZ, 0x0 ;  /* 0x00000000ff0b7424 */ /* 0x000fe400078e00ff */
[----:B0-----:R-:W-:-:S05]  /*3fd0*/  IMAD.WIDE R6, R5, 0x8, R6 ;  /* 0x0000000805067825 */ /* 0x001fca00078e0206 */
[----:B------:R0:W-:Y:S02]  /*3fe0*/  REDG.E.ADD.64.STRONG.GPU desc[UR10][R6.64], R10 ;  /* 0x0000000a0600798e */ /* 0x0001e4000c12e50a */
.L_x_77:
[----:B------:R-:W-:Y:S05]  /*3ff0*/  BSYNC.RECONVERGENT B2 ;  /* 0x0000000000027941 */ /* 0x000fea0003800200 */
.L_x_76:
[----:B------:R-:W-:-:S07]  /*4000*/  IADD3 R9, PT, PT, R9, 0x2, RZ ;  /* 0x0000000209097810 */ /* 0x000fce0007ffe0ff */
.L_x_69:
[----:B------:R-:W-:Y:S05]  /*4010*/  BSYNC.RECONVERGENT B1 ;  /* 0x0000000000017941 */ /* 0x000fea0003800200 */
.L_x_68:
[----:B------:R-:W-:-:S04]  /*4020*/  LOP3.LUT R0, R0, 0x1, RZ, 0xc0, !PT ;  /* 0x0000000100007812 */ /* 0x000fc800078ec0ff */
[----:B------:R-:W-:-:S13]  /*4030*/  ISETP.NE.U32.AND P0, PT, R0, 0x1, PT ;  /* 0x000000010000780c */ /* 0x000fda0003f05070 */
[----:B------:R-:W-:Y:S05]  /*4040*/  @P0 EXIT ;  /* 0x000000000000094d */ /* 0x000fea0003800000 */
[----:B------:R-:W5:Y:S01]  /*4050*/  LDCU.64 UR4, c[0x0][0x3a0] ;  /* 0x00007400ff0477ac */ /* 0x000f620008000a00 */
[----:B------:R-:W-:-:S05]  /*4060*/  VIADD R0, R9, UR12 ;  /* 0x0000000c09007c36 */ /* 0x000fca0008000000 */
[----:B-----5:R-:W-:Y:S02]  /*4070*/  ISETP.GE.U32.AND P0, PT, R0, UR4, PT ;  /* 0x0000000400007c0c */ /* 0x020fe4000bf06070 */
[----:B------:R-:W-:-:S04]  /*4080*/  SHF.R.S32.HI R0, RZ, 0x1f, R0 ;  /* 0x0000001fff007819 */ /* 0x000fc80000011400 */
[----:B------:R-:W-:-:S13]  /*4090*/  ISETP.GE.AND.EX P0, PT, R0, UR5, PT, P0 ;  /* 0x0000000500007c0c */ /* 0x000fda000bf06300 */
[----:B------:R-:W-:Y:S05]  /*40a0*/  @P0 EXIT ;  /* 0x000000000000094d */ /* 0x000fea0003800000 */
[----:B------:R-:W5:Y:S01]  /*40b0*/  S2UR UR5, SR_CgaCtaId ;  /* 0x00000000000579c3 */ /* 0x000f620000008800 */
[----:B------:R-:W-:Y:S01]  /*40c0*/  UMOV UR4, 0x400 ;  /* 0x0000040000047882 */ /* 0x000fe20000000000 */
[----:B------:R-:W-:Y:S01]  /*40d0*/  IMAD.U32 R5, RZ, RZ, UR9 ;  /* 0x00000009ff057e24 */ /* 0x000fe2000f8e00ff */
[----:B------:R-:W-:Y:S01]  /*40e0*/  BSSY.RECONVERGENT B1, `(.L_x_82) ;  /* 0x0000028000017945 */ /* 0x000fe20003800200 */
[----:B-----5:R-:W-:-:S06]  /*40f0*/  ULEA UR4, UR5, UR4, 0x18 ;  /* 0x0000000405047291 */ /* 0x020fcc000f8ec0ff */
[----:B------:R-:W-:Y:S02]  /*4100*/  LEA R0, R9, UR4, 0x3 ;  /* 0x0000000409007c11 */ /* 0x000fe4000f8e18ff */
[----:B------:R-:W-:-:S03]  /*4110*/  MOV R9, UR9 ;  /* 0x0000000900097c02 */ /* 0x000fc60008000f00 */
[----:B------:R-:W-:Y:S02]  /*4120*/  IMAD R2, R5, 0x8, R0 ;  /* 0x0000000805027824 */ /* 0x000fe400078e0200 */
[----:B------:R-:W5:Y:S02]  /*4130*/  LDS.64 R4, [R0] ;  /* 0x0000000000047984 */ /* 0x000f640000000a00 */
[----:B0-----:R-:W-:Y:S02]  /*4140*/  IMAD R10, R9, 0x8, R2 ;  /* 0x00000008090a7824 */ /* 0x001fe400078e0202 */
[----:B------:R-:W0:Y:S04]  /*4150*/  LDS.64 R6, [R2] ;  /* 0x0000000002067984 */ /* 0x000e280000000a00 */
[----:B------:R-:W1:Y:S01]  /*4160*/  LDS.64 R8, [R10] ;  /* 0x000000000a087984 */ /* 0x000e620000000a00 */
[----:B-----5:R-:W-:-:S02]  /*4170*/  DADD R4, R14, -R4 ;  /* 0x000000000e047229 */ /* 0x020fc40000000804 */
[----:B0-----:R-:W-:Y:S02]  /*4180*/  DADD R6, R16, -R6 ;  /* 0x0000000010067229 */ /* 0x001fe40000000806 */
[----:B-1----:R-:W-:-:S06]  /*4190*/  DADD R8, R18, -R8 ;  /* 0x0000000012087229 */ /* 0x002fcc0000000808 */
[----:B------:R-:W-:-:S08]  /*41a0*/  DMUL R6, R6, R6 ;  /* 0x0000000606067228 */ /* 0x000fd00000000000 */
        /* <DEDUP_REMOVED lines=13> */
[----:B---34-:R-:W-:Y:S02]  /*4280*/  VIADD R13, R5, 0xfff00000 ;  /* 0xfff00000050d7836 */ /* 0x018fe40000000000 */
[----:B------:R-:W-:-:S04]  /*4290*/  IMAD.MOV.U32 R12, RZ, RZ, R4 ;  /* 0x000000ffff0c7224 */ /* 0x000fc800078e0004 */
[----:B------:R-:W-:-:S08]  /*42a0*/  DFMA R20, R6, -R6, R8 ;  /* 0x800000060614722b */ /* 0x000fd00000000008 */
[----:B------:R-:W-:Y:S01]  /*42b0*/  DFMA R24, R20, R12, R6 ;  /* 0x0000000c1418722b */ /* 0x000fe20000000006 */
[----:B------:R-:W-:Y:S10]  /*42c0*/  @!P0 BRA `(.L_x_83) ;  /* 0x0000000000248947 */ /* 0x000ff40003800000 */
[----:B------:R-:W-:Y:S01]  /*42d0*/  IMAD.MOV.U32 R12, RZ, RZ, R4 ;  /* 0x000000ffff0c7224 */ /* 0x000fe200078e0004 */
[----:B------:R-:W-:Y:S01]  /*42e0*/  MOV R24, R8 ;  /* 0x0000000800187202 */ /* 0x000fe20000000f00 */
[----:B------:R-:W-:Y:S01]  /*42f0*/  IMAD.MOV.U32 R23, RZ, RZ, R9 ;  /* 0x000000ffff177224 */ /* 0x000fe200078e0009 */
[----:B------:R-:W-:Y:S01]  /*4300*/  MOV R2, 0x4340 ;  /* 0x0000434000027802 */ /* 0x000fe20000000f00 */
[----:B------:R-:W-:Y:S02]  /*4310*/  IMAD.MOV.U32 R4, RZ, RZ, R6 ;  /* 0x000000ffff047224 */ /* 0x000fe400078e0006 */
[----:B------:R-:W-:-:S07]  /*4320*/  IMAD.MOV.U32 R5, RZ, RZ, R7 ;  /* 0x000000ffff057224 */ /* 0x000fce00078e0007 */
[----:B--2---:R-:W-:Y:S05]  /*4330*/  CALL.REL.NOINC `($__internal_1_$__cuda_sm20_dsqrt_rn_f64_mediumpath_v1) ;  /* 0x0000000400fc7944 */ /* 0x004fea0003c00000 */
[----:B------:R-:W-:Y:S01]  /*4340*/  MOV R24, R26 ;  /* 0x0000001a00187202 */ /* 0x000fe20000000f00 */
[----:B------:R-:W-:-:S07]  /*4350*/  IMAD.MOV.U32 R25, RZ, RZ, R27 ;  /* 0x000000ffff197224 */ /* 0x000fce00078e001b */
.L_x_83:
[----:B------:R-:W-:Y:S05]  /*4360*/  BSYNC.RECONVERGENT B1 ;  /* 0x0000000000017941 */ /* 0x000fea0003800200 */
.L_x_82:
        /* <DEDUP_REMOVED lines=20> */
[----:B------:R-:W-:Y:S01]  /*44b0*/  MOV R4, R32 ;  /* 0x0000002000047202 */ /* 0x000fe20000000f00 */
[----:B------:R-:W-:-:S07]  /*44c0*/  IMAD.MOV.U32 R5, RZ, RZ, R33 ;  /* 0x000000ffff057224 */ /* 0x000fce00078e0021 */
.L_x_85:
[----:B------:R-:W-:Y:S05]  /*44d0*/  BSYNC.RECONVERGENT B1 ;  /* 0x0000000000017941 */ /* 0x000fea0003800200 */
.L_x_84:
[----:B------:R-:W0:Y:S01]  /*44e0*/  LDC.64 R2, c[0x0][0x380] ;  /* 0x0000e000ff027b82 */ /* 0x000e220000000a00 */
[----:B------:R-:W0:Y:S01]  /*44f0*/  F2I.F64.TRUNC R5, R4 ;  /* 0x0000000400057311 */ /* 0x000e22000030d100 */
[----:B------:R-:W-:Y:S02]  /*4500*/  IMAD.MOV.U32 R6, RZ, RZ, 0x1 ;  /* 0x00000001ff067424 */ /* 0x000fe400078e00ff */
[----:B------:R-:W-:Y:S02]  /*4510*/  IMAD.MOV.U32 R7, RZ, RZ, 0x0 ;  /* 0x00000000ff077424 */ /* 0x000fe400078e00ff */
[----:B0-----:R-:W-:-:S05]  /*4520*/  IMAD.WIDE R2, R5, 0x8, R2 ;  /* 0x0000000805027825 */ /* 0x001fca00078e0202 */
[----:B------:R-:W-:Y:S01]  /*4530*/  REDG.E.ADD.64.STRONG.GPU desc[UR10][R2.64], R6 ;  /* 0x000000060200798e */ /* 0x000fe2000c12e50a */
[----:B------:R-:W-:Y:S05]  /*4540*/  EXIT ;  /* 0x000000000000794d */ /* 0x000fea0003800000 */
        .weak           $__internal_0_$__cuda_sm20_div_rn_f64_full
        .type           $__internal_0_$__cuda_sm20_div_rn_f64_full,@function
        .size           $__internal_0_$__cuda_sm20_div_rn_f64_full,($__internal_1_$__cuda_sm20_dsqrt_rn_f64_mediumpath_v1 - $__internal_0_$__cuda_sm20_div_rn_f64_full)
$__internal_0_$__cuda_sm20_div_rn_f64_full:
[C---:B------:R-:W-:Y:S01]  /*4550*/  FSETP.GEU.AND P0, PT, |R3|.reuse, 1.469367938527859385e-39, PT ;  /* 0x001000000300780b */ /* 0x040fe20003f0e200 */
[----:B------:R-:W-:Y:S01]  /*4560*/  IMAD.U32 R22, RZ, RZ, UR13 ;  /* 0x0000000dff167e24 */ /* 0x000fe2000f8e00ff */
[----:B------:R-:W-:Y:S01]  /*4570*/  LOP3.LUT R4, R3, 0x800fffff, RZ, 0xc0, !PT ;  /* 0x800fffff03047812 */ /* 0x000fe200078ec0ff */
[----:B------:R-:W-:Y:S01]  /*4580*/  IMAD.MOV.U32 R23, RZ, RZ, R3 ;  /* 0x000000ffff177224 */ /* 0x000fe200078e0003 */
[----:B------:R-:W-:Y:S01]  /*4590*/  MOV R20, UR13 ;  /* 0x0000000d00147c02 */ /* 0x000fe20008000f00 */
[----:B------:R-:W-:Y:S01]  /*45a0*/  IMAD.MOV.U32 R25, RZ, RZ, R27 ;  /* 0x000000ffff197224 */ /* 0x000fe200078e001b */
[----:B------:R-:W-:Y:S01]  /*45b0*/  LOP3.LUT R21, R4, 0x3ff00000, RZ, 0xfc, !PT ;  /* 0x3ff0000004157812 */ /* 0x000fe200078efcff */
[----:B------:R-:W-:Y:S01]  /*45c0*/  BSSY.RECONVERGENT B0, `(.L_x_86) ;  /* 0x0000053000007945 */ /* 0x000fe20003800200 */
[----:B------:R-:W-:Y:S02]  /*45d0*/  MOV R12, 0x1 ;  /* 0x00000001000c7802 */ /* 0x000fe40000000f00 */
[----:B------:R-:W-:-:S02]  /*45e0*/  FSETP.GEU.AND P3, PT, |R25|, 1.469367938527859385e-39, PT ;  /* 0x001000001900780b */ /* 0x000fc40003f6e200 */
[----:B------:R-:W-:Y:S01]  /*45f0*/  LOP3.LUT R4, R25, 0x7ff00000, RZ, 0xc0, !PT ;  /* 0x7ff0000019047812 */ /* 0x000fe200078ec0ff */
[----:B------:R-:W-:Y:S01]  /*4600*/  @!P0 DMUL R20, R22, 8.98846567431157953865e+307 ;  /* 0x7fe0000016148828 */ /* 0x000fe20000000000 */
[----:B------:R-:W-:-:S04]  /*4610*/  LOP3.LUT R7, R3, 0x7ff00000, RZ, 0xc0, !PT ;  /* 0x7ff0000003077812 */ /* 0x000fc800078ec0ff */
[C---:B------:R-:W-:Y:S01]  /*4620*/  ISETP.GE.U32.AND P2, PT, R4.reuse, R7, PT ;  /* 0x000000070400720c */ /* 0x040fe20003f46070 */
[----:B------:R-:W0:Y:S04]  /*4630*/  MUFU.RCP64H R13, R21 ;  /* 0x00000015000d7308 */ /* 0x000e280000001800 */
[----:B------:R-:W-:Y:S01]  /*4640*/  @!P3 LOP3.LUT R5, R23, 0x7ff00000, RZ, 0xc0, !PT ;  /* 0x7ff000001705b812 */ /* 0x000fe200078ec0ff */
[----:B------:R-:W-:Y:S01]  /*4650*/  @!P3 IMAD.MOV.U32 R30, RZ, RZ, RZ ;  /* 0x000000ffff1eb224 */ /* 0x000fe200078e00ff */
[----:B------:R-:W-:Y:S02]  /*4660*/  @!P0 LOP3.LUT R7, R21, 0x7ff00000, RZ, 0xc0, !PT ;  /* 0x7ff0000015078812 */ /* 0x000fe400078ec0ff */
[----:B------:R-:W-:Y:S01]  /*4670*/  @!P3 ISETP.GE.U32.AND P4, PT, R4, R5, PT ;  /* 0x000000050400b20c */ /* 0x000fe20003f86070 */
[----:B------:R-:W-:-:S05]  /*4680*/  IMAD.MOV.U32 R5, RZ, RZ, 0x1ca00000 ;  /* 0x1ca00000ff057424 */ /* 0x000fca00078e00ff */
[----:B------:R-:W-:Y:S01]  /*4690*/  @!P3 SEL R31, R5, 0x63400000, !P4 ;  /* 0x63400000051fb807 */ /* 0x000fe20006000000 */
[----:B0-----:R-:W-:-:S08]  /*46a0*/  DFMA R26, R12, -R20, 1 ;  /* 0x3ff000000c1a742b */ /* 0x001fd00000000814 */
[----:B------:R-:W-:-:S08]  /*46b0*/  DFMA R26, R26, R26, R26 ;  /* 0x0000001a1a1a722b */ /* 0x000fd0000000001a */
[----:B------:R-:W-:Y:S01]  /*46c0*/  DFMA R26, R12, R26, R12 ;  /* 0x0000001a0c1a722b */ /* 0x000fe2000000000c */
[--C-:B------:R-:W-:Y:S02]  /*46d0*/  @!P3 LOP3.LUT R12, R31, 0x80000000, R25.reuse, 0xf8, !PT ;  /* 0x800000001f0cb812 */ /* 0x100fe400078ef819 */
[----:B------:R-:W-:Y:S02]  /*46e0*/  SEL R13, R5, 0x63400000, !P2 ;  /* 0x63400000050d7807 */ /* 0x000fe40005000000 */
[----:B------:R-:W-:Y:S01]  /*46f0*/  @!P3 LOP3.LUT R31, R12, 0x100000, RZ, 0xfc, !PT ;  /* 0x001000000c1fb812 */ /* 0x000fe200078efcff */
[----:B------:R-:W-:Y:S02]  /*4700*/  IMAD.MOV.U32 R12, RZ, RZ, R24 ;  /* 0x000000ffff0c7224 */ /* 0x000fe400078e0018 */
[----:B------:R-:W-:Y:S01]  /*4710*/  DFMA R32, R26, -R20, 1 ;  /* 0x3ff000001a20742b */ /* 0x000fe20000000814 */
[----:B------:R-:W-:-:S06]  /*4720*/  LOP3.LUT R13, R13, 0x800fffff, R25, 0xf8, !PT ;  /* 0x800fffff0d0d7812 */ /* 0x000fcc00078ef819 */
[----:B------:R-:W-:Y:S02]  /*4730*/  @!P3 DFMA R12, R12, 2, -R30 ;  /* 0x400000000c0cb82b */ /* 0x000fe4000000081e */
[----:B------:R-:W-:-:S08]  /*4740*/  DFMA R32, R26, R32, R26 ;  /* 0x000000201a20722b */ /* 0x000fd0000000001a */
[----:B------:R-:W-:-:S08]  /*4750*/  DMUL R30, R32, R12 ;  /* 0x0000000c201e7228 */ /* 0x000fd00000000000 */
[----:B------:R-:W-:-:S08]  /*4760*/  DFMA R26, R30, -R20, R12 ;  /* 0x800000141e1a722b */ /* 0x000fd0000000000c */
[----:B------:R-:W-:Y:S01]  /*4770*/  DFMA R26, R32, R26, R30 ;  /* 0x0000001a201a722b */ /* 0x000fe2000000001e */
[----:B------:R-:W-:Y:S01]  /*4780*/  MOV R30, R4 ;  /* 0x00000004001e7202 */ /* 0x000fe20000000f00 */
[----:B------:R-:W-:Y:S01]  /*4790*/  VIADD R32, R7, 0xffffffff ;  /* 0xffffffff07207836 */ /* 0x000fe20000000000 */
[----:B------:R-:W-:-:S05]  /*47a0*/  @!P3 LOP3.LUT R30, R13, 0x7ff00000, RZ, 0xc0, !PT ;  /* 0x7ff000000d1eb812 */ /* 0x000fca00078ec0ff */
[----:B------:R-:W-:-:S05]  /*47b0*/  VIADD R31, R30, 0xffffffff ;  /* 0xffffffff1e1f7836 */ /* 0x000fca0000000000 */
[----:B------:R-:W-:-:S04]  /*47c0*/  ISETP.GT.U32.AND P0, PT, R31, 0x7feffffe, PT ;  /* 0x7feffffe1f00780c */ /* 0x000fc80003f04070 */
[----:B------:R-:W-:-:S13]  /*47d0*/  ISETP.GT.U32.OR P0, PT, R32, 0x7feffffe, P0 ;  /* 0x7feffffe2000780c */ /* 0x000fda0000704470 */
[----:B------:R-:W-:Y:S05]  /*47e0*/  @P0 BRA `(.L_x_87) ;  /* 0x00000000006c0947 */ /* 0x000fea0003800000 */
[----:B------:R-:W-:-:S04]  /*47f0*/  LOP3.LUT R7, R23, 0x7ff00000, RZ, 0xc0, !PT ;  /* 0x7ff0000017077812 */ /* 0x000fc800078ec0ff */
[CC--:B------:R-:W-:Y:S02]  /*4800*/  VIADDMNMX R24, R4.reuse, -R7.reuse, 0xb9600000, !PT ;  /* 0xb960000004187446 */ /* 0x0c0fe40007800907 */
[----:B------:R-:W-:Y:S02]  /*4810*/  ISETP.GE.U32.AND P0, PT, R4, R7, PT ;  /* 0x000000070400720c */ /* 0x000fe40003f06070 */
[----:B------:R-:W-:Y:S02]  /*4820*/  VIMNMX R24, PT, PT, R24, 0x46a00000, PT ;  /* 0x46a0000018187848 */ /* 0x000fe40003fe0100 */
[----:B------:R-:W-:-:S05]  /*4830*/  SEL R5, R5, 0x63400000, !P0 ;  /* 0x6340000005057807 */ /* 0x000fca0004000000 */
[----:B------:R-:W-:Y:S02]  /*4840*/  IMAD.IADD R5, R24, 0x1, -R5 ;  /* 0x0000000118057824 */ /* 0x000fe400078e0a05 */
[----:B------:R-:W-:-:S03]  /*4850*/  IMAD.MOV.U32 R24, RZ, RZ, RZ ;  /* 0x000000ffff187224 */ /* 0x000fc600078e00ff */
[----:B------:R-:W-:-:S06]  /*4860*/  IADD3 R25, PT, PT, R5, 0x7fe00000, RZ ;  /* 0x7fe0000005197810 */ /* 0x000fcc0007ffe0ff */
[----:B------:R-:W-:-:S10]  /*4870*/  DMUL R32, R26, R24 ;  /* 0x000000181a207228 */ /* 0x000fd40000000000 */
[----:B------:R-:W-:-:S13]  /*4880*/  FSETP.GTU.AND P0, PT, |R33|, 1.469367938527859385e-39, PT ;  /* 0x001000002100780b */ /* 0x000fda0003f0c200 */
[----:B------:R-:W-:Y:S05]  /*4890*/  @P0 BRA `(.L_x_88) ;  /* 0x0000000000940947 */ /* 0x000fea0003800000 */
[----:B------:R-:W-:Y:S01]  /*48a0*/  DFMA R12, R26, -R20, R12 ;  /* 0x800000141a0c722b */ /* 0x000fe2000000000c */
[----:B------:R-:W-:-:S09]  /*48b0*/  IMAD.MOV.U32 R24, RZ, RZ, RZ ;  /* 0x000000ffff187224 */ /* 0x000fd200078e00ff */
[C---:B------:R-:W-:Y:S02]  /*48c0*/  FSETP.NEU.AND P0, PT, R13.reuse, RZ, PT ;  /* 0x000000ff0d00720b */ /* 0x040fe40003f0d000 */
[----:B------:R-:W-:-:S04]  /*48d0*/  LOP3.LUT R7, R13, 0x80000000, R23, 0x48, !PT ;  /* 0x800000000d077812 */ /* 0x000fc800078e4817 */
[----:B------:R-:W-:-:S07]  /*48e0*/  LOP3.LUT R25, R7, R25, RZ, 0xfc, !PT ;  /* 0x0000001907197212 */ /* 0x000fce00078efcff */
[----:B------:R-:W-:Y:S05]  /*48f0*/  @!P0 BRA `(.L_x_88) ;  /* 0x00000000007c8947 */ /* 0x000fea0003800000 */
[----:B------:R-:W-:Y:S01]  /*4900*/  IMAD.MOV R13, RZ, RZ, -R5 ;  /* 0x000000ffff0d7224 */ /* 0x000fe200078e0a05 */
[----:B------:R-:W-:Y:S01]  /*4910*/  MOV R12, RZ ;  /* 0x000000ff000c7202 */ /* 0x000fe20000000f00 */
[----:B------:R-:W-:Y:S01]  /*4920*/  DMUL.RP R24, R26, R24 ;  /* 0x000000181a187228 */ /* 0x000fe20000008000 */
[----:B------:R-:W-:-:S04]  /*4930*/  IADD3 R5, PT, PT, -R5, -0x43300000, RZ ;  /* 0xbcd0000005057810 */ /* 0x000fc80007ffe1ff */
[----:B------:R-:W-:-:S05]  /*4940*/  DFMA R12, R32, -R12, R26 ;  /* 0x8000000c200c722b */ /* 0x000fca000000001a */
[----:B------:R-:W-:-:S05]  /*4950*/  LOP3.LUT R7, R25, R7, RZ, 0x3c, !PT ;  /* 0x0000000719077212 */ /* 0x000fca00078e3cff */
[----:B------:R-:W-:-:S04]  /*4960*/  FSETP.NEU.AND P0, PT, |R13|, R5, PT ;  /* 0x000000050d00720b */ /* 0x000fc80003f0d200 */
[----:B------:R-:W-:Y:S02]  /*4970*/  FSEL R32, R24, R32, !P0 ;  /* 0x0000002018207208 */ /* 0x000fe40004000000 */
[----:B------:R-:W-:Y:S01]  /*4980*/  FSEL R33, R7, R33, !P0 ;  /* 0x0000002107217208 */ /* 0x000fe20004000000 */
[----:B------:R-:W-:Y:S06]  /*4990*/  BRA `(.L_x_88) ;  /* 0x0000000000547947 */ /* 0x000fec0003800000 */
.L_x_87:
[----:B------:R-:W-:-:S14]  /*49a0*/  DSETP.NAN.AND P0, PT, R24, R24, PT ;  /* 0x000000181800722a */ /* 0x000fdc0003f08000 */
[----:B------:R-:W-:Y:S05]  /*49b0*/  @P0 BRA `(.L_x_89) ;  /* 0x0000000000440947 */ /* 0x000fea0003800000 */
[----:B------:R-:W-:-:S14]  /*49c0*/  DSETP.NAN.AND P0, PT, R22, R22, PT ;  /* 0x000000161600722a */ /* 0x000fdc0003f08000 */
[----:B------:R-:W-:Y:S05]  /*49d0*/  @P0 BRA `(.L_x_90) ;  /* 0x0000000000300947 */ /* 0x000fea0003800000 */
[----:B------:R-:W-:Y:S01]  /*49e0*/  ISETP.NE.AND P0, PT, R30, R7, PT ;  /* 0x000000071e00720c */ /* 0x000fe20003f05270 */
[----:B------:R-:W-:Y:S02]  /*49f0*/  IMAD.MOV.U32 R32, RZ, RZ, 0x0 ;  /* 0x00000000ff207424 */ /* 0x000fe400078e00ff */
[----:B------:R-:W-:-:S10]  /*4a00*/  IMAD.MOV.U32 R33, RZ, RZ, -0x80000 ;  /* 0xfff80000ff217424 */ /* 0x000fd400078e00ff */
[----:B------:R-:W-:Y:S05]  /*4a10*/  @!P0 BRA `(.L_x_88) ;  /* 0x0000000000348947 */ /* 0x000fea0003800000 */
[----:B------:R-:W-:Y:S02]  /*4a20*/  ISETP.NE.AND P0, PT, R30, 0x7ff00000, PT ;  /* 0x7ff000001e00780c */ /* 0x000fe40003f05270 */
[----:B------:R-:W-:Y:S02]  /*4a30*/  LOP3.LUT R33, R25, 0x80000000, R23, 0x48, !PT ;  /* 0x8000000019217812 */ /* 0x000fe400078e4817 */
[----:B------:R-:W-:-:S13]  /*4a40*/  ISETP.EQ.OR P0, PT, R7, RZ, !P0 ;  /* 0x000000ff0700720c */ /* 0x000fda0004702670 */
[----:B------:R-:W-:Y:S02]  /*4a50*/  @P0 LOP3.LUT R4, R33, 0x7ff00000, RZ, 0xfc, !PT ;  /* 0x7ff0000021040812 */ /* 0x000fe400078efcff */
[----:B------:R-:W-:Y:S01]  /*4a60*/  @!P0 MOV R32, RZ ;  /* 0x000000ff00208202 */ /* 0x000fe20000000f00 */
[----:B------:R-:W-:Y:S02]  /*4a70*/  @P0 IMAD.MOV.U32 R32, RZ, RZ, RZ ;  /* 0x000000ffff200224 */ /* 0x000fe400078e00ff */
[----:B------:R-:W-:Y:S01]  /*4a80*/  @P0 IMAD.MOV.U32 R33, RZ, RZ, R4 ;  /* 0x000000ffff210224 */ /* 0x000fe200078e0004 */
[----:B------:R-:W-:Y:S06]  /*4a90*/  BRA `(.L_x_88) ;  /* 0x0000000000147947 */ /* 0x000fec0003800000 */
.L_x_90:
[----:B------:R-:W-:Y:S02]  /*4aa0*/  LOP3.LUT R33, R23, 0x80000, RZ, 0xfc, !PT ;  /* 0x0008000017217812 */ /* 0x000fe400078efcff */
[----:B------:R-:W-:Y:S01]  /*4ab0*/  MOV R32, R22 ;  /* 0x0000001600207202 */ /* 0x000fe20000000f00 */
[----:B------:R-:W-:Y:S06]  /*4ac0*/  BRA `(.L_x_88) ;  /* 0x0000000000087947 */ /* 0x000fec0003800000 */
.L_x_89:
[----:B------:R-:W-:Y:S01]  /*4ad0*/  LOP3.LUT R33, R25, 0x80000, RZ, 0xfc, !PT ;  /* 0x0008000019217812 */ /* 0x000fe200078efcff */
[----:B------:R-:W-:-:S07]  /*4ae0*/  IMAD.MOV.U32 R32, RZ, RZ, R24 ;  /* 0x000000ffff207224 */ /* 0x000fce00078e0018 */
.L_x_88:
[----:B------:R-:W-:Y:S05]  /*4af0*/  BSYNC.RECONVERGENT B0 ;  /* 0x0000000000007941 */ /* 0x000fea0003800200 */
.L_x_86:
[----:B------:R-:W-:Y:S02]  /*4b00*/  HFMA2 R5, -RZ, RZ, 0, 0 ;  /* 0x00000000ff057431 */ /* 0x000fe400000001ff */
[----:B------:R-:W-:-:S04]  /*4b10*/  IMAD.MOV.U32 R4, RZ, RZ, R2 ;  /* 0x000000ffff047224 */ /* 0x000fc800078e0002 */
[----:B------:R-:W-:Y:S05]  /*4b20*/  RET.REL.NODEC R4 `(_Z11PDH_kernel3PyPdS0_S0_xd) ;  /* 0xffffffb404347950 */ /* 0x000fea0003c3ffff */
        .weak           $__internal_1_$__cuda_sm20_dsqrt_rn_f64_mediumpath_v1
        .type           $__internal_1_$__cuda_sm20_dsqrt_rn_f64_mediumpath_v1,@function
        .size           $__internal_1_$__cuda_sm20_dsqrt_rn_f64_mediumpath_v1,(.L_x_97 - $__internal_1_$__cuda_sm20_dsqrt_rn_f64_mediumpath_v1)
$__internal_1_$__cuda_sm20_dsqrt_rn_f64_mediumpath_v1:
[----:B------:R-:W-:Y:S01]  /*4b30*/  ISETP.GE.U32.AND P0, PT, R22, -0x3400000, PT ;  /* 0xfcc000001600780c */ /* 0x000fe20003f06070 */
[----:B------:R-:W-:Y:S01]  /*4b40*/  BSSY.RECONVERGENT B0, `(.L_x_91) ;  /* 0x0000024000007945 */ /* 0x000fe20003800200 */
[----:B------:R-:W-:-:S11]  /*4b50*/  IMAD.MOV.U32 R22, RZ, RZ, R24 ;  /* 0x000000ffff167224 */ /* 0x000fd600078e0018 */
[----:B------:R-:W-:Y:S05]  /*4b60*/  @!P0 BRA `(.L_x_92) ;  /* 0x0000000000208947 */ /* 0x000fea0003800000 */
[----:B------:R-:W-:-:S10]  /*4b70*/  DFMA.RM R12, R20, R12, R4 ;  /* 0x0000000c140c722b */ /* 0x000fd40000004004 */
[----:B------:R-:W-:-:S05]  /*4b80*/  IADD3 R4, P0, PT, R12, 0x1, RZ ;  /* 0x000000010c047810 */ /* 0x000fca0007f1e0ff */
[----:B------:R-:W-:-:S06]  /*4b90*/  IMAD.X R5, RZ, RZ, R13, P0 ;  /* 0x000000ffff057224 */ /* 0x000fcc00000e060d */
[----:B------:R-:W-:-:S08]  /*4ba0*/  DFMA.RP R22, -R12, R4, R22 ;  /* 0x000000040c16722b */ /* 0x000fd00000008116 */
[----:B------:R-:W-:-:S06]  /*4bb0*/  DSETP.GT.AND P0, PT, R22, RZ, PT ;  /* 0x000000ff1600722a */ /* 0x000fcc0003f04000 */
[----:B------:R-:W-:Y:S02]  /*4bc0*/  FSEL R4, R4, R12, P0 ;  /* 0x0000000c04047208 */ /* 0x000fe40000000000 */
[----:B------:R-:W-:Y:S01]  /*4bd0*/  FSEL R5, R5, R13, P0 ;  /* 0x0000000d05057208 */ /* 0x000fe20000000000 */
[----:B------:R-:W-:Y:S06]  /*4be0*/  BRA `(.L_x_93) ;  /* 0x0000000000647947 */ /* 0x000fec0003800000 */
.L_x_92:
[----:B------:R-:W-:-:S14]  /*4bf0*/  DSETP.NE.AND P0, PT, R22, RZ, PT ;  /* 0x000000ff1600722a */ /* 0x000fdc0003f05000 */
[----:B------:R-:W-:Y:S05]  /*4c00*/  @!P0 BRA `(.L_x_94) ;  /* 0x0000000000588947 */ /* 0x000fea0003800000 */
[----:B------:R-:W-:-:S13]  /*4c10*/  ISETP.GE.AND P0, PT, R23, RZ, PT ;  /* 0x000000ff1700720c */ /* 0x000fda0003f06270 */
[----:B------:R-:W-:Y:S01]  /*4c20*/  @!P0 MOV R4, 0x0 ;  /* 0x0000000000048802 */ /* 0x000fe20000000f00 */
[----:B------:R-:W-:Y:S01]  /*4c30*/  @!P0 IMAD.MOV.U32 R5, RZ, RZ, -0x80000 ;  /* 0xfff80000ff058424 */ /* 0x000fe200078e00ff */
[----:B------:R-:W-:Y:S06]  /*4c40*/  @!P0 BRA `(.L_x_93) ;  /* 0x00000000004c8947 */ /* 0x000fec0003800000 */
[----:B------:R-:W-:-:S13]  /*4c50*/  ISETP.GT.AND P0, PT, R23, 0x7fefffff, PT ;  /* 0x7fefffff1700780c */ /* 0x000fda0003f04270 */
[----:B------:R-:W-:Y:S05]  /*4c60*/  @P0 BRA `(.L_x_94) ;  /* 0x0000000000400947 */ /* 0x000fea0003800000 */
[----:B------:R-:W-:Y:S01]  /*4c70*/  DMUL R22, R22, 8.11296384146066816958e+31 ;  /* 0x4690000016167828 */ /* 0x000fe20000000000 */
[----:B------:R-:W-:Y:S01]  /*4c80*/  IMAD.MOV.U32 R20, RZ, RZ, RZ ;  /* 0x000000ffff147224 */ /* 0x000fe200078e00ff */
[----:B------:R-:W-:Y:S01]  /*4c90*/  MOV R4, 0x0 ;  /* 0x0000000000047802 */ /* 0x000fe20000000f00 */
[----:B------:R-:W-:-:S03]  /*4ca0*/  IMAD.MOV.U32 R5, RZ, RZ, 0x3fd80000 ;  /* 0x3fd80000ff057424 */ /* 0x000fc600078e00ff */
[----:B------:R-:W0:Y:S02]  /*4cb0*/  MUFU.RSQ64H R21, R23 ;  /* 0x0000001700157308 */ /* 0x000e240000001c00 */
[----:B0-----:R-:W-:-:S08]  /*4cc0*/  DMUL R12, R20, R20 ;  /* 0x00000014140c7228 */ /* 0x001fd00000000000 */
[----:B------:R-:W-:-:S08]  /*4cd0*/  DFMA R12, R22, -R12, 1 ;  /* 0x3ff00000160c742b */ /* 0x000fd0000000080c */
[----:B------:R-:W-:Y:S02]  /*4ce0*/  DFMA R4, R12, R4, 0.5 ;  /* 0x3fe000000c04742b */ /* 0x000fe40000000004 */
[----:B------:R-:W-:-:S08]  /*4cf0*/  DMUL R12, R20, R12 ;  /* 0x0000000c140c7228 */ /* 0x000fd00000000000 */
[----:B------:R-:W-:-:S08]  /*4d00*/  DFMA R12, R4, R12, R20 ;  /* 0x0000000c040c722b */ /* 0x000fd00000000014 */
[----:B------:R-:W-:Y:S02]  /*4d10*/  DMUL R4, R22, R12 ;  /* 0x0000000c16047228 */ /* 0x000fe40000000000 */
[----:B------:R-:W-:-:S06]  /*4d20*/  VIADD R13, R13, 0xfff00000 ;  /* 0xfff000000d0d7836 */ /* 0x000fcc0000000000 */
[----:B------:R-:W-:-:S08]  /*4d30*/  DFMA R20, R4, -R4, R22 ;  /* 0x800000040414722b */ /* 0x000fd00000000016 */
[----:B------:R-:W-:-:S10]  /*4d40*/  DFMA R4, R12, R20, R4 ;  /* 0x000000140c04722b */ /* 0x000fd40000000004 */
[----:B------:R-:W-:Y:S01]  /*4d50*/  IADD3 R5, PT, PT, R5, -0x3500000, RZ ;  /* 0xfcb0000005057810 */ /* 0x000fe20007ffe0ff */
[----:B------:R-:W-:Y:S06]  /*4d60*/  BRA `(.L_x_93) ;  /* 0x0000000000047947 */ /* 0x000fec0003800000 */
.L_x_94:
[----:B------:R-:W-:-:S11]  /*4d70*/  DADD R4, R22, R22 ;  /* 0x0000000016047229 */ /* 0x000fd60000000016 */
.L_x_93:
[----:B------:R-:W-:Y:S05]  /*4d80*/  BSYNC.RECONVERGENT B0 ;  /* 0x0000000000007941 */ /* 0x000fea0003800200 */
.L_x_91:
[----:B------:R-:W-:Y:S01]  /*4d90*/  IMAD.MOV.U32 R26, RZ, RZ, R4 ;  /* 0x000000ffff1a7224 */ /* 0x000fe200078e0004 */
[----:B------:R-:W-:Y:S01]  /*4da0*/  MOV R4, R2 ;  /* 0x0000000200047202 */ /* 0x000fe20000000f00 */
[----:B------:R-:W-:Y:S02]  /*4db0*/  IMAD.MOV.U32 R27, RZ, RZ, R5 ;  /* 0x000000ffff1b7224 */ /* 0x000fe400078e0005 */
[----:B------:R-:W-:-:S04]  /*4dc0*/  IMAD.MOV.U32 R5, RZ, RZ, 0x0 ;  /* 0x00000000ff057424 */ /* 0x000fc800078e00ff */
[----:B------:R-:W-:Y:S05]  /*4dd0*/  RET.REL.NODEC R4 `(_Z11PDH_kernel3PyPdS0_S0_xd) ;  /* 0xffffffb004887950 */ /* 0x000fea0003c3ffff */
.L_x_95:
[----:B------:R-:W-:-:S00]  /*4de0*/  BRA `(.L_x_95) ;  /* 0xfffffffc00fc7947 */ /* 0x000fc0000383ffff */
[----:B------:R-:W-:-:S00]  /*4df0*/  NOP ;  /* 0x0000000000007918 */ /* 0x000fc00000000000 */
        /* <DEDUP_REMOVED lines=8> */
.L_x_97:


//--------------------- .nv.shared._Z11PDH_kernel3PyPdS0_S0_xd --------------------------
	.section	.nv.shared._Z11PDH_kernel3PyPdS0_S0_xd,"aw",@nobits
	.sectionflags	@""
	.align	16
	.zero		1024


//--------------------- .nv.shared.reserved.0     --------------------------
	.section	.nv.shared.reserved.0,"aw",@nobits
	.weak		__nv_reservedSMEM_offset_0_alias
	.size		__nv_reservedSMEM_offset_0_alias, 0, 64
	.other		__nv_reservedSMEM_offset_0_alias,@"STO_CUDA_RESERVED_SHARED STV_DEFAULT"
__nv_reservedSMEM_offset_0_alias:
	.zero		0
	.zero		64


//--------------------- .nv.constant0._Z11PDH_kernel3PyPdS0_S0_xd --------------------------
	.section	.nv.constant0._Z11PDH_kernel3PyPdS0_S0_xd,"a",@progbits
	.sectionflags	@""
	.align	4
.nv.constant0._Z11PDH_kernel3PyPdS0_S0_xd:
	.zero		944


//--------------------- SYMBOLS --------------------------

	.type		.nv.reservedSmem.offset0,@object
	.size		.nv.reservedSmem.offset0,0x4
	.type		.nv.reservedSmem.cap,@object
	.size		.nv.reservedSmem.cap,0x4
